//
// Generated by NVIDIA NVVM Compiler
//
// Compiler Build ID: CL-36424714
// Cuda compilation tools, release 13.0, V13.0.88
// Based on NVVM 20.0.0
//

.version 9.0
.target sm_100
.address_size 64

	// .globl	_Z24processMandelbrotElementPdS_i
.global .align 4 .b8 precalc_xorwow_matrix[102400];
.global .align 4 .b8 precalc_xorwow_offset_matrix[102400];
.global .align 4 .b8 mrg32k3aM1[2304];
.global .align 4 .b8 mrg32k3aM2[2304];
.global .align 4 .b8 mrg32k3aM1SubSeq[2016];
.global .align 4 .b8 mrg32k3aM2SubSeq[2016];
.global .align 4 .b8 mrg32k3aM1Seq[2304];
.global .align 4 .b8 mrg32k3aM2Seq[2304];
.const .align 8 .b8 __cr_lgamma_table[72];

.visible .entry _Z24processMandelbrotElementPdS_i(
	.param .u64 .ptr .align 1 _Z24processMandelbrotElementPdS_i_param_0,
	.param .u64 .ptr .align 1 _Z24processMandelbrotElementPdS_i_param_1,
	.param .u32 _Z24processMandelbrotElementPdS_i_param_2
)
{
	.local .align 8 .b8 	__local_depot0[48];
	.reg .b64 	%SP;
	.reg .b64 	%SPL;
	.reg .pred 	%p<67>;
	.reg .b32 	%r<1255>;
	.reg .b32 	%f<30>;
	.reg .b64 	%rd<34>;
	.reg .b64 	%fd<4>;

	mov.u64 	%SPL, __local_depot0;
	ld.param.u64 	%rd10, [_Z24processMandelbrotElementPdS_i_param_0];
	ld.param.u64 	%rd11, [_Z24processMandelbrotElementPdS_i_param_1];
	ld.param.u32 	%r553, [_Z24processMandelbrotElementPdS_i_param_2];
	mov.u32 	%r554, %ctaid.x;
	mov.u32 	%r555, %ctaid.y;
	mov.u32 	%r556, %nctaid.x;
	mad.lo.s32 	%r557, %r555, %r556, %r554;
	mov.u32 	%r558, %tid.x;
	mov.u32 	%r559, %ntid.x;
	mov.u32 	%r560, %tid.y;
	mov.u32 	%r561, %ntid.y;
	mad.lo.s32 	%r562, %r557, %r561, %r560;
	mad.lo.s32 	%r1, %r562, %r559, %r558;
	setp.ge.s32 	%p1, %r1, %r553;
	@%p1 bra 	$L__BB0_117;
	add.u64 	%rd1, %SPL, 0;
	// begin inline asm
	mov.u64 	%rd12, %clock64;
	// end inline asm
	cvt.s64.s32 	%rd2, %r1;
	cvt.u32.u64 	%r563, %rd12;
	xor.b32  	%r564, %r563, -1429050551;
	mul.lo.s32 	%r565, %r564, 1099087573;
	{ .reg .b32 tmp; mov.b64 {tmp, %r566}, %rd12; }
	xor.b32  	%r567, %r566, -136515619;
	mul.lo.s32 	%r568, %r567, -1703105765;
	add.s32 	%r569, %r565, %r568;
	add.s32 	%r2, %r569, 6615241;
	add.s32 	%r985, %r565, 123456789;
	st.local.v2.u32 	[%rd1], {%r2, %r985};
	xor.b32  	%r984, %r565, 362436069;
	add.s32 	%r983, %r568, 521288629;
	st.local.v2.u32 	[%rd1+8], {%r984, %r983};
	xor.b32  	%r982, %r568, 88675123;
	add.s32 	%r981, %r565, 5783321;
	st.local.v2.u32 	[%rd1+16], {%r982, %r981};
	setp.eq.s32 	%p2, %r1, 0;
	@%p2 bra 	$L__BB0_116;
	mov.b32 	%r968, 0;
	mov.u64 	%rd33, %rd2;
$L__BB0_3:
	mov.u64 	%rd3, %rd33;
	and.b64  	%rd4, %rd3, 3;
	setp.eq.s64 	%p3, %rd4, 0;
	@%p3 bra 	$L__BB0_115;
	mul.wide.u32 	%rd14, %r968, 3200;
	mov.u64 	%rd15, precalc_xorwow_offset_matrix;
	add.s64 	%rd5, %rd15, %rd14;
	mov.b32 	%r981, 0;
	mov.u32 	%r982, %r981;
	mov.u32 	%r983, %r981;
	mov.u32 	%r984, %r981;
	mov.u32 	%r985, %r981;
	mov.u32 	%r974, %r981;
$L__BB0_5:
	mul.wide.u32 	%rd16, %r974, 4;
	add.s64 	%rd17, %rd1, %rd16;
	ld.local.u32 	%r20, [%rd17+4];
	shl.b32 	%r21, %r974, 5;
	mov.b32 	%r980, 0;
$L__BB0_6:
	.pragma "nounroll";
	shr.u32 	%r573, %r20, %r980;
	and.b32  	%r574, %r573, 1;
	setp.eq.b32 	%p4, %r574, 1;
	not.pred 	%p5, %p4;
	add.s32 	%r575, %r21, %r980;
	mul.lo.s32 	%r576, %r575, 5;
	mul.wide.u32 	%rd18, %r576, 4;
	add.s64 	%rd6, %rd5, %rd18;
	@%p5 bra 	$L__BB0_8;
	ld.global.u32 	%r577, [%rd6];
	xor.b32  	%r985, %r985, %r577;
	ld.global.u32 	%r578, [%rd6+4];
	xor.b32  	%r984, %r984, %r578;
	ld.global.u32 	%r579, [%rd6+8];
	xor.b32  	%r983, %r983, %r579;
	ld.global.u32 	%r580, [%rd6+12];
	xor.b32  	%r982, %r982, %r580;
	ld.global.u32 	%r581, [%rd6+16];
	xor.b32  	%r981, %r981, %r581;
$L__BB0_8:
	and.b32  	%r583, %r573, 2;
	setp.eq.s32 	%p6, %r583, 0;
	@%p6 bra 	$L__BB0_10;
	ld.global.u32 	%r584, [%rd6+20];
	xor.b32  	%r985, %r985, %r584;
	ld.global.u32 	%r585, [%rd6+24];
	xor.b32  	%r984, %r984, %r585;
	ld.global.u32 	%r586, [%rd6+28];
	xor.b32  	%r983, %r983, %r586;
	ld.global.u32 	%r587, [%rd6+32];
	xor.b32  	%r982, %r982, %r587;
	ld.global.u32 	%r588, [%rd6+36];
	xor.b32  	%r981, %r981, %r588;
$L__BB0_10:
	and.b32  	%r590, %r573, 4;
	setp.eq.s32 	%p7, %r590, 0;
	@%p7 bra 	$L__BB0_12;
	ld.global.u32 	%r591, [%rd6+40];
	xor.b32  	%r985, %r985, %r591;
	ld.global.u32 	%r592, [%rd6+44];
	xor.b32  	%r984, %r984, %r592;
	ld.global.u32 	%r593, [%rd6+48];
	xor.b32  	%r983, %r983, %r593;
	ld.global.u32 	%r594, [%rd6+52];
	xor.b32  	%r982, %r982, %r594;
	ld.global.u32 	%r595, [%rd6+56];
	xor.b32  	%r981, %r981, %r595;
$L__BB0_12:
	and.b32  	%r597, %r573, 8;
	setp.eq.s32 	%p8, %r597, 0;
	@%p8 bra 	$L__BB0_14;
	ld.global.u32 	%r598, [%rd6+60];
	xor.b32  	%r985, %r985, %r598;
	ld.global.u32 	%r599, [%rd6+64];
	xor.b32  	%r984, %r984, %r599;
	ld.global.u32 	%r600, [%rd6+68];
	xor.b32  	%r983, %r983, %r600;
	ld.global.u32 	%r601, [%rd6+72];
	xor.b32  	%r982, %r982, %r601;
	ld.global.u32 	%r602, [%rd6+76];
	xor.b32  	%r981, %r981, %r602;
$L__BB0_14:
	and.b32  	%r604, %r573, 16;
	setp.eq.s32 	%p9, %r604, 0;
	@%p9 bra 	$L__BB0_16;
	ld.global.u32 	%r605, [%rd6+80];
	xor.b32  	%r985, %r985, %r605;
	ld.global.u32 	%r606, [%rd6+84];
	xor.b32  	%r984, %r984, %r606;
	ld.global.u32 	%r607, [%rd6+88];
	xor.b32  	%r983, %r983, %r607;
	ld.global.u32 	%r608, [%rd6+92];
	xor.b32  	%r982, %r982, %r608;
	ld.global.u32 	%r609, [%rd6+96];
	xor.b32  	%r981, %r981, %r609;
$L__BB0_16:
	and.b32  	%r611, %r573, 32;
	setp.eq.s32 	%p10, %r611, 0;
	@%p10 bra 	$L__BB0_18;
	ld.global.u32 	%r612, [%rd6+100];
	xor.b32  	%r985, %r985, %r612;
	ld.global.u32 	%r613, [%rd6+104];
	xor.b32  	%r984, %r984, %r613;
	ld.global.u32 	%r614, [%rd6+108];
	xor.b32  	%r983, %r983, %r614;
	ld.global.u32 	%r615, [%rd6+112];
	xor.b32  	%r982, %r982, %r615;
	ld.global.u32 	%r616, [%rd6+116];
	xor.b32  	%r981, %r981, %r616;
$L__BB0_18:
	and.b32  	%r618, %r573, 64;
	setp.eq.s32 	%p11, %r618, 0;
	@%p11 bra 	$L__BB0_20;
	ld.global.u32 	%r619, [%rd6+120];
	xor.b32  	%r985, %r985, %r619;
	ld.global.u32 	%r620, [%rd6+124];
	xor.b32  	%r984, %r984, %r620;
	ld.global.u32 	%r621, [%rd6+128];
	xor.b32  	%r983, %r983, %r621;
	ld.global.u32 	%r622, [%rd6+132];
	xor.b32  	%r982, %r982, %r622;
	ld.global.u32 	%r623, [%rd6+136];
	xor.b32  	%r981, %r981, %r623;
$L__BB0_20:
	and.b32  	%r625, %r573, 128;
	setp.eq.s32 	%p12, %r625, 0;
	@%p12 bra 	$L__BB0_22;
	ld.global.u32 	%r626, [%rd6+140];
	xor.b32  	%r985, %r985, %r626;
	ld.global.u32 	%r627, [%rd6+144];
	xor.b32  	%r984, %r984, %r627;
	ld.global.u32 	%r628, [%rd6+148];
	xor.b32  	%r983, %r983, %r628;
	ld.global.u32 	%r629, [%rd6+152];
	xor.b32  	%r982, %r982, %r629;
	ld.global.u32 	%r630, [%rd6+156];
	xor.b32  	%r981, %r981, %r630;
$L__BB0_22:
	and.b32  	%r632, %r573, 256;
	setp.eq.s32 	%p13, %r632, 0;
	@%p13 bra 	$L__BB0_24;
	ld.global.u32 	%r633, [%rd6+160];
	xor.b32  	%r985, %r985, %r633;
	ld.global.u32 	%r634, [%rd6+164];
	xor.b32  	%r984, %r984, %r634;
	ld.global.u32 	%r635, [%rd6+168];
	xor.b32  	%r983, %r983, %r635;
	ld.global.u32 	%r636, [%rd6+172];
	xor.b32  	%r982, %r982, %r636;
	ld.global.u32 	%r637, [%rd6+176];
	xor.b32  	%r981, %r981, %r637;
$L__BB0_24:
	and.b32  	%r639, %r573, 512;
	setp.eq.s32 	%p14, %r639, 0;
	@%p14 bra 	$L__BB0_26;
	ld.global.u32 	%r640, [%rd6+180];
	xor.b32  	%r985, %r985, %r640;
	ld.global.u32 	%r641, [%rd6+184];
	xor.b32  	%r984, %r984, %r641;
	ld.global.u32 	%r642, [%rd6+188];
	xor.b32  	%r983, %r983, %r642;
	ld.global.u32 	%r643, [%rd6+192];
	xor.b32  	%r982, %r982, %r643;
	ld.global.u32 	%r644, [%rd6+196];
	xor.b32  	%r981, %r981, %r644;
$L__BB0_26:
	and.b32  	%r646, %r573, 1024;
	setp.eq.s32 	%p15, %r646, 0;
	@%p15 bra 	$L__BB0_28;
	ld.global.u32 	%r647, [%rd6+200];
	xor.b32  	%r985, %r985, %r647;
	ld.global.u32 	%r648, [%rd6+204];
	xor.b32  	%r984, %r984, %r648;
	ld.global.u32 	%r649, [%rd6+208];
	xor.b32  	%r983, %r983, %r649;
	ld.global.u32 	%r650, [%rd6+212];
	xor.b32  	%r982, %r982, %r650;
	ld.global.u32 	%r651, [%rd6+216];
	xor.b32  	%r981, %r981, %r651;
$L__BB0_28:
	and.b32  	%r653, %r573, 2048;
	setp.eq.s32 	%p16, %r653, 0;
	@%p16 bra 	$L__BB0_30;
	ld.global.u32 	%r654, [%rd6+220];
	xor.b32  	%r985, %r985, %r654;
	ld.global.u32 	%r655, [%rd6+224];
	xor.b32  	%r984, %r984, %r655;
	ld.global.u32 	%r656, [%rd6+228];
	xor.b32  	%r983, %r983, %r656;
	ld.global.u32 	%r657, [%rd6+232];
	xor.b32  	%r982, %r982, %r657;
	ld.global.u32 	%r658, [%rd6+236];
	xor.b32  	%r981, %r981, %r658;
$L__BB0_30:
	and.b32  	%r660, %r573, 4096;
	setp.eq.s32 	%p17, %r660, 0;
	@%p17 bra 	$L__BB0_32;
	ld.global.u32 	%r661, [%rd6+240];
	xor.b32  	%r985, %r985, %r661;
	ld.global.u32 	%r662, [%rd6+244];
	xor.b32  	%r984, %r984, %r662;
	ld.global.u32 	%r663, [%rd6+248];
	xor.b32  	%r983, %r983, %r663;
	ld.global.u32 	%r664, [%rd6+252];
	xor.b32  	%r982, %r982, %r664;
	ld.global.u32 	%r665, [%rd6+256];
	xor.b32  	%r981, %r981, %r665;
$L__BB0_32:
	and.b32  	%r667, %r573, 8192;
	setp.eq.s32 	%p18, %r667, 0;
	@%p18 bra 	$L__BB0_34;
	ld.global.u32 	%r668, [%rd6+260];
	xor.b32  	%r985, %r985, %r668;
	ld.global.u32 	%r669, [%rd6+264];
	xor.b32  	%r984, %r984, %r669;
	ld.global.u32 	%r670, [%rd6+268];
	xor.b32  	%r983, %r983, %r670;
	ld.global.u32 	%r671, [%rd6+272];
	xor.b32  	%r982, %r982, %r671;
	ld.global.u32 	%r672, [%rd6+276];
	xor.b32  	%r981, %r981, %r672;
$L__BB0_34:
	and.b32  	%r674, %r573, 16384;
	setp.eq.s32 	%p19, %r674, 0;
	@%p19 bra 	$L__BB0_36;
	ld.global.u32 	%r675, [%rd6+280];
	xor.b32  	%r985, %r985, %r675;
	ld.global.u32 	%r676, [%rd6+284];
	xor.b32  	%r984, %r984, %r676;
	ld.global.u32 	%r677, [%rd6+288];
	xor.b32  	%r983, %r983, %r677;
	ld.global.u32 	%r678, [%rd6+292];
	xor.b32  	%r982, %r982, %r678;
	ld.global.u32 	%r679, [%rd6+296];
	xor.b32  	%r981, %r981, %r679;
$L__BB0_36:
	and.b32  	%r681, %r573, 32768;
	setp.eq.s32 	%p20, %r681, 0;
	@%p20 bra 	$L__BB0_38;
	ld.global.u32 	%r682, [%rd6+300];
	xor.b32  	%r985, %r985, %r682;
	ld.global.u32 	%r683, [%rd6+304];
	xor.b32  	%r984, %r984, %r683;
	ld.global.u32 	%r684, [%rd6+308];
	xor.b32  	%r983, %r983, %r684;
	ld.global.u32 	%r685, [%rd6+312];
	xor.b32  	%r982, %r982, %r685;
	ld.global.u32 	%r686, [%rd6+316];
	xor.b32  	%r981, %r981, %r686;
$L__BB0_38:
	add.s32 	%r980, %r980, 16;
	setp.ne.s32 	%p21, %r980, 32;
	@%p21 bra 	$L__BB0_6;
	mad.lo.s32 	%r687, %r974, -31, %r21;
	add.s32 	%r974, %r687, 1;
	setp.ne.s32 	%p22, %r974, 5;
	@%p22 bra 	$L__BB0_5;
	st.local.u32 	[%rd1+4], %r985;
	st.local.v2.u32 	[%rd1+8], {%r984, %r983};
	st.local.v2.u32 	[%rd1+16], {%r982, %r981};
	setp.eq.s64 	%p23, %rd4, 1;
	@%p23 bra 	$L__BB0_115;
	mov.b32 	%r981, 0;
	mov.u32 	%r982, %r981;
	mov.u32 	%r983, %r981;
	mov.u32 	%r984, %r981;
	mov.u32 	%r985, %r981;
	mov.u32 	%r1066, %r981;
$L__BB0_42:
	mul.wide.u32 	%rd19, %r1066, 4;
	add.s64 	%rd20, %rd1, %rd19;
	ld.local.u32 	%r196, [%rd20+4];
	shl.b32 	%r197, %r1066, 5;
	mov.b32 	%r1072, 0;
$L__BB0_43:
	.pragma "nounroll";
	shr.u32 	%r690, %r196, %r1072;
	and.b32  	%r691, %r690, 1;
	setp.eq.b32 	%p24, %r691, 1;
	not.pred 	%p25, %p24;
	add.s32 	%r692, %r197, %r1072;
	mul.lo.s32 	%r693, %r692, 5;
	mul.wide.u32 	%rd21, %r693, 4;
	add.s64 	%rd7, %rd5, %rd21;
	@%p25 bra 	$L__BB0_45;
	ld.global.u32 	%r694, [%rd7];
	xor.b32  	%r985, %r985, %r694;
	ld.global.u32 	%r695, [%rd7+4];
	xor.b32  	%r984, %r984, %r695;
	ld.global.u32 	%r696, [%rd7+8];
	xor.b32  	%r983, %r983, %r696;
	ld.global.u32 	%r697, [%rd7+12];
	xor.b32  	%r982, %r982, %r697;
	ld.global.u32 	%r698, [%rd7+16];
	xor.b32  	%r981, %r981, %r698;
$L__BB0_45:
	and.b32  	%r700, %r690, 2;
	setp.eq.s32 	%p26, %r700, 0;
	@%p26 bra 	$L__BB0_47;
	ld.global.u32 	%r701, [%rd7+20];
	xor.b32  	%r985, %r985, %r701;
	ld.global.u32 	%r702, [%rd7+24];
	xor.b32  	%r984, %r984, %r702;
	ld.global.u32 	%r703, [%rd7+28];
	xor.b32  	%r983, %r983, %r703;
	ld.global.u32 	%r704, [%rd7+32];
	xor.b32  	%r982, %r982, %r704;
	ld.global.u32 	%r705, [%rd7+36];
	xor.b32  	%r981, %r981, %r705;
$L__BB0_47:
	and.b32  	%r707, %r690, 4;
	setp.eq.s32 	%p27, %r707, 0;
	@%p27 bra 	$L__BB0_49;
	ld.global.u32 	%r708, [%rd7+40];
	xor.b32  	%r985, %r985, %r708;
	ld.global.u32 	%r709, [%rd7+44];
	xor.b32  	%r984, %r984, %r709;
	ld.global.u32 	%r710, [%rd7+48];
	xor.b32  	%r983, %r983, %r710;
	ld.global.u32 	%r711, [%rd7+52];
	xor.b32  	%r982, %r982, %r711;
	ld.global.u32 	%r712, [%rd7+56];
	xor.b32  	%r981, %r981, %r712;
$L__BB0_49:
	and.b32  	%r714, %r690, 8;
	setp.eq.s32 	%p28, %r714, 0;
	@%p28 bra 	$L__BB0_51;
	ld.global.u32 	%r715, [%rd7+60];
	xor.b32  	%r985, %r985, %r715;
	ld.global.u32 	%r716, [%rd7+64];
	xor.b32  	%r984, %r984, %r716;
	ld.global.u32 	%r717, [%rd7+68];
	xor.b32  	%r983, %r983, %r717;
	ld.global.u32 	%r718, [%rd7+72];
	xor.b32  	%r982, %r982, %r718;
	ld.global.u32 	%r719, [%rd7+76];
	xor.b32  	%r981, %r981, %r719;
$L__BB0_51:
	and.b32  	%r721, %r690, 16;
	setp.eq.s32 	%p29, %r721, 0;
	@%p29 bra 	$L__BB0_53;
	ld.global.u32 	%r722, [%rd7+80];
	xor.b32  	%r985, %r985, %r722;
	ld.global.u32 	%r723, [%rd7+84];
	xor.b32  	%r984, %r984, %r723;
	ld.global.u32 	%r724, [%rd7+88];
	xor.b32  	%r983, %r983, %r724;
	ld.global.u32 	%r725, [%rd7+92];
	xor.b32  	%r982, %r982, %r725;
	ld.global.u32 	%r726, [%rd7+96];
	xor.b32  	%r981, %r981, %r726;
$L__BB0_53:
	and.b32  	%r728, %r690, 32;
	setp.eq.s32 	%p30, %r728, 0;
	@%p30 bra 	$L__BB0_55;
	ld.global.u32 	%r729, [%rd7+100];
	xor.b32  	%r985, %r985, %r729;
	ld.global.u32 	%r730, [%rd7+104];
	xor.b32  	%r984, %r984, %r730;
	ld.global.u32 	%r731, [%rd7+108];
	xor.b32  	%r983, %r983, %r731;
	ld.global.u32 	%r732, [%rd7+112];
	xor.b32  	%r982, %r982, %r732;
	ld.global.u32 	%r733, [%rd7+116];
	xor.b32  	%r981, %r981, %r733;
$L__BB0_55:
	and.b32  	%r735, %r690, 64;
	setp.eq.s32 	%p31, %r735, 0;
	@%p31 bra 	$L__BB0_57;
	ld.global.u32 	%r736, [%rd7+120];
	xor.b32  	%r985, %r985, %r736;
	ld.global.u32 	%r737, [%rd7+124];
	xor.b32  	%r984, %r984, %r737;
	ld.global.u32 	%r738, [%rd7+128];
	xor.b32  	%r983, %r983, %r738;
	ld.global.u32 	%r739, [%rd7+132];
	xor.b32  	%r982, %r982, %r739;
	ld.global.u32 	%r740, [%rd7+136];
	xor.b32  	%r981, %r981, %r740;
$L__BB0_57:
	and.b32  	%r742, %r690, 128;
	setp.eq.s32 	%p32, %r742, 0;
	@%p32 bra 	$L__BB0_59;
	ld.global.u32 	%r743, [%rd7+140];
	xor.b32  	%r985, %r985, %r743;
	ld.global.u32 	%r744, [%rd7+144];
	xor.b32  	%r984, %r984, %r744;
	ld.global.u32 	%r745, [%rd7+148];
	xor.b32  	%r983, %r983, %r745;
	ld.global.u32 	%r746, [%rd7+152];
	xor.b32  	%r982, %r982, %r746;
	ld.global.u32 	%r747, [%rd7+156];
	xor.b32  	%r981, %r981, %r747;
$L__BB0_59:
	and.b32  	%r749, %r690, 256;
	setp.eq.s32 	%p33, %r749, 0;
	@%p33 bra 	$L__BB0_61;
	ld.global.u32 	%r750, [%rd7+160];
	xor.b32  	%r985, %r985, %r750;
	ld.global.u32 	%r751, [%rd7+164];
	xor.b32  	%r984, %r984, %r751;
	ld.global.u32 	%r752, [%rd7+168];
	xor.b32  	%r983, %r983, %r752;
	ld.global.u32 	%r753, [%rd7+172];
	xor.b32  	%r982, %r982, %r753;
	ld.global.u32 	%r754, [%rd7+176];
	xor.b32  	%r981, %r981, %r754;
$L__BB0_61:
	and.b32  	%r756, %r690, 512;
	setp.eq.s32 	%p34, %r756, 0;
	@%p34 bra 	$L__BB0_63;
	ld.global.u32 	%r757, [%rd7+180];
	xor.b32  	%r985, %r985, %r757;
	ld.global.u32 	%r758, [%rd7+184];
	xor.b32  	%r984, %r984, %r758;
	ld.global.u32 	%r759, [%rd7+188];
	xor.b32  	%r983, %r983, %r759;
	ld.global.u32 	%r760, [%rd7+192];
	xor.b32  	%r982, %r982, %r760;
	ld.global.u32 	%r761, [%rd7+196];
	xor.b32  	%r981, %r981, %r761;
$L__BB0_63:
	and.b32  	%r763, %r690, 1024;
	setp.eq.s32 	%p35, %r763, 0;
	@%p35 bra 	$L__BB0_65;
	ld.global.u32 	%r764, [%rd7+200];
	xor.b32  	%r985, %r985, %r764;
	ld.global.u32 	%r765, [%rd7+204];
	xor.b32  	%r984, %r984, %r765;
	ld.global.u32 	%r766, [%rd7+208];
	xor.b32  	%r983, %r983, %r766;
	ld.global.u32 	%r767, [%rd7+212];
	xor.b32  	%r982, %r982, %r767;
	ld.global.u32 	%r768, [%rd7+216];
	xor.b32  	%r981, %r981, %r768;
$L__BB0_65:
	and.b32  	%r770, %r690, 2048;
	setp.eq.s32 	%p36, %r770, 0;
	@%p36 bra 	$L__BB0_67;
	ld.global.u32 	%r771, [%rd7+220];
	xor.b32  	%r985, %r985, %r771;
	ld.global.u32 	%r772, [%rd7+224];
	xor.b32  	%r984, %r984, %r772;
	ld.global.u32 	%r773, [%rd7+228];
	xor.b32  	%r983, %r983, %r773;
	ld.global.u32 	%r774, [%rd7+232];
	xor.b32  	%r982, %r982, %r774;
	ld.global.u32 	%r775, [%rd7+236];
	xor.b32  	%r981, %r981, %r775;
$L__BB0_67:
	and.b32  	%r777, %r690, 4096;
	setp.eq.s32 	%p37, %r777, 0;
	@%p37 bra 	$L__BB0_69;
	ld.global.u32 	%r778, [%rd7+240];
	xor.b32  	%r985, %r985, %r778;
	ld.global.u32 	%r779, [%rd7+244];
	xor.b32  	%r984, %r984, %r779;
	ld.global.u32 	%r780, [%rd7+248];
	xor.b32  	%r983, %r983, %r780;
	ld.global.u32 	%r781, [%rd7+252];
	xor.b32  	%r982, %r982, %r781;
	ld.global.u32 	%r782, [%rd7+256];
	xor.b32  	%r981, %r981, %r782;
$L__BB0_69:
	and.b32  	%r784, %r690, 8192;
	setp.eq.s32 	%p38, %r784, 0;
	@%p38 bra 	$L__BB0_71;
	ld.global.u32 	%r785, [%rd7+260];
	xor.b32  	%r985, %r985, %r785;
	ld.global.u32 	%r786, [%rd7+264];
	xor.b32  	%r984, %r984, %r786;
	ld.global.u32 	%r787, [%rd7+268];
	xor.b32  	%r983, %r983, %r787;
	ld.global.u32 	%r788, [%rd7+272];
	xor.b32  	%r982, %r982, %r788;
	ld.global.u32 	%r789, [%rd7+276];
	xor.b32  	%r981, %r981, %r789;
$L__BB0_71:
	and.b32  	%r791, %r690, 16384;
	setp.eq.s32 	%p39, %r791, 0;
	@%p39 bra 	$L__BB0_73;
	ld.global.u32 	%r792, [%rd7+280];
	xor.b32  	%r985, %r985, %r792;
	ld.global.u32 	%r793, [%rd7+284];
	xor.b32  	%r984, %r984, %r793;
	ld.global.u32 	%r794, [%rd7+288];
	xor.b32  	%r983, %r983, %r794;
	ld.global.u32 	%r795, [%rd7+292];
	xor.b32  	%r982, %r982, %r795;
	ld.global.u32 	%r796, [%rd7+296];
	xor.b32  	%r981, %r981, %r796;
$L__BB0_73:
	and.b32  	%r798, %r690, 32768;
	setp.eq.s32 	%p40, %r798, 0;
	@%p40 bra 	$L__BB0_75;
	ld.global.u32 	%r799, [%rd7+300];
	xor.b32  	%r985, %r985, %r799;
	ld.global.u32 	%r800, [%rd7+304];
	xor.b32  	%r984, %r984, %r800;
	ld.global.u32 	%r801, [%rd7+308];
	xor.b32  	%r983, %r983, %r801;
	ld.global.u32 	%r802, [%rd7+312];
	xor.b32  	%r982, %r982, %r802;
	ld.global.u32 	%r803, [%rd7+316];
	xor.b32  	%r981, %r981, %r803;
$L__BB0_75:
	add.s32 	%r1072, %r1072, 16;
	setp.ne.s32 	%p41, %r1072, 32;
	@%p41 bra 	$L__BB0_43;
	mad.lo.s32 	%r804, %r1066, -31, %r197;
	add.s32 	%r1066, %r804, 1;
	setp.ne.s32 	%p42, %r1066, 5;
	@%p42 bra 	$L__BB0_42;
	st.local.u32 	[%rd1+4], %r985;
	st.local.v2.u32 	[%rd1+8], {%r984, %r983};
	st.local.v2.u32 	[%rd1+16], {%r982, %r981};
	setp.ne.s64 	%p43, %rd4, 3;
	@%p43 bra 	$L__BB0_115;
	mov.b32 	%r981, 0;
	mov.u32 	%r982, %r981;
	mov.u32 	%r983, %r981;
	mov.u32 	%r984, %r981;
	mov.u32 	%r985, %r981;
	mov.u32 	%r1158, %r981;
$L__BB0_79:
	mul.wide.u32 	%rd22, %r1158, 4;
	add.s64 	%rd23, %rd1, %rd22;
	ld.local.u32 	%r372, [%rd23+4];
	shl.b32 	%r373, %r1158, 5;
	mov.b32 	%r1164, 0;
$L__BB0_80:
	.pragma "nounroll";
	shr.u32 	%r807, %r372, %r1164;
	and.b32  	%r808, %r807, 1;
	setp.eq.b32 	%p44, %r808, 1;
	not.pred 	%p45, %p44;
	add.s32 	%r809, %r373, %r1164;
	mul.lo.s32 	%r810, %r809, 5;
	mul.wide.u32 	%rd24, %r810, 4;
	add.s64 	%rd8, %rd5, %rd24;
	@%p45 bra 	$L__BB0_82;
	ld.global.u32 	%r811, [%rd8];
	xor.b32  	%r985, %r985, %r811;
	ld.global.u32 	%r812, [%rd8+4];
	xor.b32  	%r984, %r984, %r812;
	ld.global.u32 	%r813, [%rd8+8];
	xor.b32  	%r983, %r983, %r813;
	ld.global.u32 	%r814, [%rd8+12];
	xor.b32  	%r982, %r982, %r814;
	ld.global.u32 	%r815, [%rd8+16];
	xor.b32  	%r981, %r981, %r815;
$L__BB0_82:
	and.b32  	%r817, %r807, 2;
	setp.eq.s32 	%p46, %r817, 0;
	@%p46 bra 	$L__BB0_84;
	ld.global.u32 	%r818, [%rd8+20];
	xor.b32  	%r985, %r985, %r818;
	ld.global.u32 	%r819, [%rd8+24];
	xor.b32  	%r984, %r984, %r819;
	ld.global.u32 	%r820, [%rd8+28];
	xor.b32  	%r983, %r983, %r820;
	ld.global.u32 	%r821, [%rd8+32];
	xor.b32  	%r982, %r982, %r821;
	ld.global.u32 	%r822, [%rd8+36];
	xor.b32  	%r981, %r981, %r822;
$L__BB0_84:
	and.b32  	%r824, %r807, 4;
	setp.eq.s32 	%p47, %r824, 0;
	@%p47 bra 	$L__BB0_86;
	ld.global.u32 	%r825, [%rd8+40];
	xor.b32  	%r985, %r985, %r825;
	ld.global.u32 	%r826, [%rd8+44];
	xor.b32  	%r984, %r984, %r826;
	ld.global.u32 	%r827, [%rd8+48];
	xor.b32  	%r983, %r983, %r827;
	ld.global.u32 	%r828, [%rd8+52];
	xor.b32  	%r982, %r982, %r828;
	ld.global.u32 	%r829, [%rd8+56];
	xor.b32  	%r981, %r981, %r829;
$L__BB0_86:
	and.b32  	%r831, %r807, 8;
	setp.eq.s32 	%p48, %r831, 0;
	@%p48 bra 	$L__BB0_88;
	ld.global.u32 	%r832, [%rd8+60];
	xor.b32  	%r985, %r985, %r832;
	ld.global.u32 	%r833, [%rd8+64];
	xor.b32  	%r984, %r984, %r833;
	ld.global.u32 	%r834, [%rd8+68];
	xor.b32  	%r983, %r983, %r834;
	ld.global.u32 	%r835, [%rd8+72];
	xor.b32  	%r982, %r982, %r835;
	ld.global.u32 	%r836, [%rd8+76];
	xor.b32  	%r981, %r981, %r836;
$L__BB0_88:
	and.b32  	%r838, %r807, 16;
	setp.eq.s32 	%p49, %r838, 0;
	@%p49 bra 	$L__BB0_90;
	ld.global.u32 	%r839, [%rd8+80];
	xor.b32  	%r985, %r985, %r839;
	ld.global.u32 	%r840, [%rd8+84];
	xor.b32  	%r984, %r984, %r840;
	ld.global.u32 	%r841, [%rd8+88];
	xor.b32  	%r983, %r983, %r841;
	ld.global.u32 	%r842, [%rd8+92];
	xor.b32  	%r982, %r982, %r842;
	ld.global.u32 	%r843, [%rd8+96];
	xor.b32  	%r981, %r981, %r843;
$L__BB0_90:
	and.b32  	%r845, %r807, 32;
	setp.eq.s32 	%p50, %r845, 0;
	@%p50 bra 	$L__BB0_92;
	ld.global.u32 	%r846, [%rd8+100];
	xor.b32  	%r985, %r985, %r846;
	ld.global.u32 	%r847, [%rd8+104];
	xor.b32  	%r984, %r984, %r847;
	ld.global.u32 	%r848, [%rd8+108];
	xor.b32  	%r983, %r983, %r848;
	ld.global.u32 	%r849, [%rd8+112];
	xor.b32  	%r982, %r982, %r849;
	ld.global.u32 	%r850, [%rd8+116];
	xor.b32  	%r981, %r981, %r850;
$L__BB0_92:
	and.b32  	%r852, %r807, 64;
	setp.eq.s32 	%p51, %r852, 0;
	@%p51 bra 	$L__BB0_94;
	ld.global.u32 	%r853, [%rd8+120];
	xor.b32  	%r985, %r985, %r853;
	ld.global.u32 	%r854, [%rd8+124];
	xor.b32  	%r984, %r984, %r854;
	ld.global.u32 	%r855, [%rd8+128];
	xor.b32  	%r983, %r983, %r855;
	ld.global.u32 	%r856, [%rd8+132];
	xor.b32  	%r982, %r982, %r856;
	ld.global.u32 	%r857, [%rd8+136];
	xor.b32  	%r981, %r981, %r857;
$L__BB0_94:
	and.b32  	%r859, %r807, 128;
	setp.eq.s32 	%p52, %r859, 0;
	@%p52 bra 	$L__BB0_96;
	ld.global.u32 	%r860, [%rd8+140];
	xor.b32  	%r985, %r985, %r860;
	ld.global.u32 	%r861, [%rd8+144];
	xor.b32  	%r984, %r984, %r861;
	ld.global.u32 	%r862, [%rd8+148];
	xor.b32  	%r983, %r983, %r862;
	ld.global.u32 	%r863, [%rd8+152];
	xor.b32  	%r982, %r982, %r863;
	ld.global.u32 	%r864, [%rd8+156];
	xor.b32  	%r981, %r981, %r864;
$L__BB0_96:
	and.b32  	%r866, %r807, 256;
	setp.eq.s32 	%p53, %r866, 0;
	@%p53 bra 	$L__BB0_98;
	ld.global.u32 	%r867, [%rd8+160];
	xor.b32  	%r985, %r985, %r867;
	ld.global.u32 	%r868, [%rd8+164];
	xor.b32  	%r984, %r984, %r868;
	ld.global.u32 	%r869, [%rd8+168];
	xor.b32  	%r983, %r983, %r869;
	ld.global.u32 	%r870, [%rd8+172];
	xor.b32  	%r982, %r982, %r870;
	ld.global.u32 	%r871, [%rd8+176];
	xor.b32  	%r981, %r981, %r871;
$L__BB0_98:
	and.b32  	%r873, %r807, 512;
	setp.eq.s32 	%p54, %r873, 0;
	@%p54 bra 	$L__BB0_100;
	ld.global.u32 	%r874, [%rd8+180];
	xor.b32  	%r985, %r985, %r874;
	ld.global.u32 	%r875, [%rd8+184];
	xor.b32  	%r984, %r984, %r875;
	ld.global.u32 	%r876, [%rd8+188];
	xor.b32  	%r983, %r983, %r876;
	ld.global.u32 	%r877, [%rd8+192];
	xor.b32  	%r982, %r982, %r877;
	ld.global.u32 	%r878, [%rd8+196];
	xor.b32  	%r981, %r981, %r878;
$L__BB0_100:
	and.b32  	%r880, %r807, 1024;
	setp.eq.s32 	%p55, %r880, 0;
	@%p55 bra 	$L__BB0_102;
	ld.global.u32 	%r881, [%rd8+200];
	xor.b32  	%r985, %r985, %r881;
	ld.global.u32 	%r882, [%rd8+204];
	xor.b32  	%r984, %r984, %r882;
	ld.global.u32 	%r883, [%rd8+208];
	xor.b32  	%r983, %r983, %r883;
	ld.global.u32 	%r884, [%rd8+212];
	xor.b32  	%r982, %r982, %r884;
	ld.global.u32 	%r885, [%rd8+216];
	xor.b32  	%r981, %r981, %r885;
$L__BB0_102:
	and.b32  	%r887, %r807, 2048;
	setp.eq.s32 	%p56, %r887, 0;
	@%p56 bra 	$L__BB0_104;
	ld.global.u32 	%r888, [%rd8+220];
	xor.b32  	%r985, %r985, %r888;
	ld.global.u32 	%r889, [%rd8+224];
	xor.b32  	%r984, %r984, %r889;
	ld.global.u32 	%r890, [%rd8+228];
	xor.b32  	%r983, %r983, %r890;
	ld.global.u32 	%r891, [%rd8+232];
	xor.b32  	%r982, %r982, %r891;
	ld.global.u32 	%r892, [%rd8+236];
	xor.b32  	%r981, %r981, %r892;
$L__BB0_104:
	and.b32  	%r894, %r807, 4096;
	setp.eq.s32 	%p57, %r894, 0;
	@%p57 bra 	$L__BB0_106;
	ld.global.u32 	%r895, [%rd8+240];
	xor.b32  	%r985, %r985, %r895;
	ld.global.u32 	%r896, [%rd8+244];
	xor.b32  	%r984, %r984, %r896;
	ld.global.u32 	%r897, [%rd8+248];
	xor.b32  	%r983, %r983, %r897;
	ld.global.u32 	%r898, [%rd8+252];
	xor.b32  	%r982, %r982, %r898;
	ld.global.u32 	%r899, [%rd8+256];
	xor.b32  	%r981, %r981, %r899;
$L__BB0_106:
	and.b32  	%r901, %r807, 8192;
	setp.eq.s32 	%p58, %r901, 0;
	@%p58 bra 	$L__BB0_108;
	ld.global.u32 	%r902, [%rd8+260];
	xor.b32  	%r985, %r985, %r902;
	ld.global.u32 	%r903, [%rd8+264];
	xor.b32  	%r984, %r984, %r903;
	ld.global.u32 	%r904, [%rd8+268];
	xor.b32  	%r983, %r983, %r904;
	ld.global.u32 	%r905, [%rd8+272];
	xor.b32  	%r982, %r982, %r905;
	ld.global.u32 	%r906, [%rd8+276];
	xor.b32  	%r981, %r981, %r906;
$L__BB0_108:
	and.b32  	%r908, %r807, 16384;
	setp.eq.s32 	%p59, %r908, 0;
	@%p59 bra 	$L__BB0_110;
	ld.global.u32 	%r909, [%rd8+280];
	xor.b32  	%r985, %r985, %r909;
	ld.global.u32 	%r910, [%rd8+284];
	xor.b32  	%r984, %r984, %r910;
	ld.global.u32 	%r911, [%rd8+288];
	xor.b32  	%r983, %r983, %r911;
	ld.global.u32 	%r912, [%rd8+292];
	xor.b32  	%r982, %r982, %r912;
	ld.global.u32 	%r913, [%rd8+296];
	xor.b32  	%r981, %r981, %r913;
$L__BB0_110:
	and.b32  	%r915, %r807, 32768;
	setp.eq.s32 	%p60, %r915, 0;
	@%p60 bra 	$L__BB0_112;
	ld.global.u32 	%r916, [%rd8+300];
	xor.b32  	%r985, %r985, %r916;
	ld.global.u32 	%r917, [%rd8+304];
	xor.b32  	%r984, %r984, %r917;
	ld.global.u32 	%r918, [%rd8+308];
	xor.b32  	%r983, %r983, %r918;
	ld.global.u32 	%r919, [%rd8+312];
	xor.b32  	%r982, %r982, %r919;
	ld.global.u32 	%r920, [%rd8+316];
	xor.b32  	%r981, %r981, %r920;
$L__BB0_112:
	add.s32 	%r1164, %r1164, 16;
	setp.ne.s32 	%p61, %r1164, 32;
	@%p61 bra 	$L__BB0_80;
	mad.lo.s32 	%r921, %r1158, -31, %r373;
	add.s32 	%r1158, %r921, 1;
	setp.ne.s32 	%p62, %r1158, 5;
	@%p62 bra 	$L__BB0_79;
	st.local.u32 	[%rd1+4], %r985;
	st.local.v2.u32 	[%rd1+8], {%r984, %r983};
	st.local.v2.u32 	[%rd1+16], {%r982, %r981};
$L__BB0_115:
	shr.u64 	%rd33, %rd3, 2;
	add.s32 	%r968, %r968, 1;
	setp.gt.u64 	%p63, %rd3, 3;
	@%p63 bra 	$L__BB0_3;
$L__BB0_116:
	mad.lo.s32 	%r922, %r1, 362437, %r2;
	shr.u32 	%r923, %r985, 2;
	xor.b32  	%r924, %r923, %r985;
	shl.b32 	%r925, %r981, 4;
	shl.b32 	%r926, %r924, 1;
	xor.b32  	%r927, %r926, %r925;
	xor.b32  	%r928, %r927, %r924;
	xor.b32  	%r929, %r928, %r981;
	add.s32 	%r930, %r922, %r929;
	add.s32 	%r931, %r930, 362437;
	shr.u32 	%r932, %r984, 2;
	xor.b32  	%r933, %r932, %r984;
	shl.b32 	%r934, %r929, 4;
	shl.b32 	%r935, %r933, 1;
	xor.b32  	%r936, %r935, %r934;
	xor.b32  	%r937, %r936, %r933;
	xor.b32  	%r938, %r937, %r929;
	add.s32 	%r939, %r922, %r938;
	add.s32 	%r940, %r939, 724874;
	cvt.u64.u32 	%rd25, %r931;
	mul.wide.u32 	%rd26, %r940, 2097152;
	xor.b64  	%rd27, %rd26, %rd25;
	cvt.rn.f64.u64 	%fd1, %rd27;
	fma.rn.f64 	%fd2, %fd1, 0d3CA0000000000000, 0d3C90000000000000;
	cvta.to.global.u64 	%rd28, %rd10;
	shl.b64 	%rd29, %rd2, 3;
	add.s64 	%rd30, %rd28, %rd29;
	st.global.f64 	[%rd30], %fd2;
	shr.u32 	%r941, %r983, 2;
	xor.b32  	%r942, %r941, %r983;
	shl.b32 	%r943, %r938, 4;
	shl.b32 	%r944, %r942, 1;
	xor.b32  	%r945, %r944, %r943;
	xor.b32  	%r946, %r945, %r942;
	xor.b32  	%r947, %r946, %r938;
	add.s32 	%r948, %r922, %r947;
	add.s32 	%r949, %r948, 1087311;
	shr.u32 	%r950, %r982, 2;
	xor.b32  	%r951, %r950, %r982;
	shl.b32 	%r952, %r947, 4;
	shl.b32 	%r953, %r951, 1;
	xor.b32  	%r954, %r953, %r952;
	xor.b32  	%r955, %r954, %r951;
	xor.b32  	%r956, %r955, %r947;
	add.s32 	%r957, %r922, %r956;
	add.s32 	%r958, %r957, 1449748;
	cvt.rn.f32.u32 	%f1, %r949;
	fma.rn.f32 	%f2, %f1, 0f2F800000, 0f2F000000;
	cvt.rn.f32.u32 	%f3, %r958;
	fma.rn.f32 	%f4, %f3, 0f30C90FDB, 0f30490FDB;
	setp.lt.f32 	%p64, %f2, 0f00800000;
	mul.f32 	%f5, %f2, 0f4B000000;
	selp.f32 	%f6, %f5, %f2, %p64;
	selp.f32 	%f7, 0fC1B80000, 0f00000000, %p64;
	mov.b32 	%r959, %f6;
	add.s32 	%r960, %r959, -1059760811;
	and.b32  	%r961, %r960, -8388608;
	sub.s32 	%r962, %r959, %r961;
	mov.b32 	%f8, %r962;
	cvt.rn.f32.s32 	%f9, %r961;
	fma.rn.f32 	%f10, %f9, 0f34000000, %f7;
	add.f32 	%f11, %f8, 0fBF800000;
	fma.rn.f32 	%f12, %f11, 0fBE055027, 0f3E1039F6;
	fma.rn.f32 	%f13, %f12, %f11, 0fBDF8CDCC;
	fma.rn.f32 	%f14, %f13, %f11, 0f3E0F2955;
	fma.rn.f32 	%f15, %f14, %f11, 0fBE2AD8B9;
	fma.rn.f32 	%f16, %f15, %f11, 0f3E4CED0B;
	fma.rn.f32 	%f17, %f16, %f11, 0fBE7FFF22;
	fma.rn.f32 	%f18, %f17, %f11, 0f3EAAAA78;
	fma.rn.f32 	%f19, %f18, %f11, 0fBF000000;
	mul.f32 	%f20, %f11, %f19;
	fma.rn.f32 	%f21, %f20, %f11, %f11;
	fma.rn.f32 	%f22, %f10, 0f3F317218, %f21;
	setp.gt.u32 	%p65, %r959, 2139095039;
	fma.rn.f32 	%f23, %f6, 0f7F800000, 0f7F800000;
	selp.f32 	%f24, %f23, %f22, %p65;
	setp.eq.f32 	%p66, %f6, 0f00000000;
	mul.f32 	%f25, %f24, 0fC0000000;
	selp.f32 	%f26, 0f7F800000, %f25, %p66;
	sqrt.rn.f32 	%f27, %f26;
	sin.approx.f32 	%f28, %f4;
	mul.f32 	%f29, %f27, %f28;
	cvt.f64.f32 	%fd3, %f29;
	cvta.to.global.u64 	%rd31, %rd11;
	add.s64 	%rd32, %rd31, %rd29;
	st.global.f64 	[%rd32], %fd3;
$L__BB0_117:
	ret;

}


// ===== COMPILED SASS (sm_100) =====

	.target	sm_100

	.elftype	@"ET_EXEC"


//--------------------- .note.nv.tkinfo           --------------------------
	.section	.note.nv.tkinfo,"",@"SHT_NOTE"
	.sectionflags	@"SHF_NOTE_NV_TKINFO"
	.tkinfo
        /*0018*/ 	.word	0x00000002
        /*0030*/ 	.string	""
        /*0030*/ 	.string	"ptxas"
        /*0030*/ 	.string	"Cuda compilation tools, release 13.0, V13.0.88"
        /*0030*/ 	.string	"Build cuda_13.0.r13.0/compiler.36424714_0"
        /*0030*/ 	.string	"-arch sm_100 -m 64 "



//--------------------- .note.nv.cuinfo           --------------------------
	.section	.note.nv.cuinfo,"",@"SHT_NOTE"
	.sectionflags	@"SHF_NOTE_NV_CUINFO"
        /*0018*/ 	.short	0x0002
        /*001a*/ 	.short	0x0064
        /*001c*/ 	.short	0x0082
	.zero		2


//--------------------- .nv.info                  --------------------------
	.section	.nv.info,"",@"SHT_CUDA_INFO"
	.align	4


	//----- nvinfo : EIATTR_REGCOUNT
	.align		4
        /*0000*/ 	.byte	0x04, 0x2f
        /*0002*/ 	.short	(.L_10 - .L_9)
	.align		4
.L_9:
        /*0004*/ 	.word	index@(_Z24processMandelbrotElementPdS_i)
        /*0008*/ 	.word	0x0000001f


	//----- nvinfo : EIATTR_FRAME_SIZE
	.align		4
.L_10:
        /*000c*/ 	.byte	0x04, 0x11
        /*000e*/ 	.short	(.L_12 - .L_11)
	.align		4
.L_11:
        /*0010*/ 	.word	index@($__internal_0_$__cuda_sm20_sqrt_rn_f32_slowpath)
        /*0014*/ 	.word	0x00000030


	//----- nvinfo : EIATTR_FRAME_SIZE
	.align		4
.L_12:
        /*0018*/ 	.byte	0x04, 0x11
        /*001a*/ 	.short	(.L_14 - .L_13)
	.align		4
.L_13:
        /*001c*/ 	.word	index@(_Z24processMandelbrotElementPdS_i)
        /*0020*/ 	.word	0x00000030


	//----- nvinfo : EIATTR_MIN_STACK_SIZE
	.align		4
.L_14:
        /*0024*/ 	.byte	0x04, 0x12
        /*0026*/ 	.short	(.L_16 - .L_15)
	.align		4
.L_15:
        /*0028*/ 	.word	index@(_Z24processMandelbrotElementPdS_i)
        /*002c*/ 	.word	0x00000030
.L_16:


//--------------------- .nv.compat                --------------------------
	.section	.nv.compat,"",@"SHT_CUDA_COMPAT_INFO"
	.align	4
        /*0000*/ 	.byte	0x02, 0x09, 0x00, 0x00, 0x02, 0x02, 0x01, 0x00, 0x02, 0x05, 0x05, 0x00, 0x03, 0x07, 0x01, 0x01
        /*0010*/ 	.byte	0x02, 0x03, 0x00, 0x00, 0x02, 0x06, 0x01, 0x00, 0x04, 0x0b, 0x08, 0x00, 0x01, 0x00, 0x00, 0x00
        /*0020*/ 	.byte	0x00, 0x00, 0x00, 0x00


//--------------------- .nv.info._Z24processMandelbrotElementPdS_i --------------------------
	.section	.nv.info._Z24processMandelbrotElementPdS_i,"",@"SHT_CUDA_INFO"
	.sectionflags	@""
	.align	4


	//----- nvinfo : EIATTR_CUDA_API_VERSION
	.align		4
        /*0000*/ 	.byte	0x04, 0x37
        /*0002*/ 	.short	(.L_18 - .L_17)
.L_17:
        /*0004*/ 	.word	0x00000082


	//----- nvinfo : EIATTR_KPARAM_INFO
	.align		4
.L_18:
        /*0008*/ 	.byte	0x04, 0x17
        /*000a*/ 	.short	(.L_20 - .L_19)
.L_19:
        /*000c*/ 	.word	0x00000000
        /*0010*/ 	.short	0x0002
        /*0012*/ 	.short	0x0010
        /*0014*/ 	.byte	0x00, 0xf0, 0x11, 0x00


	//----- nvinfo : EIATTR_KPARAM_INFO
	.align		4
.L_20:
        /*0018*/ 	.byte	0x04, 0x17
        /*001a*/ 	.short	(.L_22 - .L_21)
.L_21:
        /*001c*/ 	.word	0x00000000
        /*0020*/ 	.short	0x0001
        /*0022*/ 	.short	0x0008
        /*0024*/ 	.byte	0x00, 0xf5, 0x21, 0x00


	//----- nvinfo : EIATTR_KPARAM_INFO
	.align		4
.L_22:
        /*0028*/ 	.byte	0x04, 0x17
        /*002a*/ 	.short	(.L_24 - .L_23)
.L_23:
        /*002c*/ 	.word	0x00000000
        /*0030*/ 	.short	0x0000
        /*0032*/ 	.short	0x0000
        /*0034*/ 	.byte	0x00, 0xf5, 0x21, 0x00


	//----- nvinfo : EIATTR_SPARSE_MMA_MASK
	.align		4
.L_24:
        /*0038*/ 	.byte	0x03, 0x50
        /*003a*/ 	.short	0x0000


	//----- nvinfo : EIATTR_MAXREG_COUNT
	.align		4
        /*003c*/ 	.byte	0x03, 0x1b
        /*003e*/ 	.short	0x00ff


	//----- nvinfo : EIATTR_MERCURY_ISA_VERSION
	.align		4
        /*0040*/ 	.byte	0x03, 0x5f
        /*0042*/ 	.short	0x0101


	//----- nvinfo : EIATTR_VRC_CTA_INIT_COUNT
	.align		4
        /*0044*/ 	.byte	0x02, 0x4a
	.zero		1
	.zero		1


	//----- nvinfo : EIATTR_EXIT_INSTR_OFFSETS
	.align		4
        /*0048*/ 	.byte	0x04, 0x1c
        /*004a*/ 	.short	(.L_26 - .L_25)


	//   ....[0]....
.L_25:
        /*004c*/ 	.word	0x000000e0


	//   ....[1]....
        /*0050*/ 	.word	0x00002d60


	//----- nvinfo : EIATTR_CRS_STACK_SIZE
	.align		4
.L_26:
        /*0054*/ 	.byte	0x04, 0x1e
        /*0056*/ 	.short	(.L_28 - .L_27)
.L_27:
        /*0058*/ 	.word	0x00000000


	//----- nvinfo : EIATTR_CBANK_PARAM_SIZE
	.align		4
.L_28:
        /*005c*/ 	.byte	0x03, 0x19
        /*005e*/ 	.short	0x0014


	//----- nvinfo : EIATTR_PARAM_CBANK
	.align		4
        /*0060*/ 	.byte	0x04, 0x0a
        /*0062*/ 	.short	(.L_30 - .L_29)
	.align		4
.L_29:
        /*0064*/ 	.word	index@(.nv.constant0._Z24processMandelbrotElementPdS_i)
        /*0068*/ 	.short	0x0380
        /*006a*/ 	.short	0x0014


	//----- nvinfo : EIATTR_SW_WAR
	.align		4
.L_30:
        /*006c*/ 	.byte	0x04, 0x36
        /*006e*/ 	.short	(.L_32 - .L_31)
.L_31:
        /*0070*/ 	.word	0x00000008
.L_32:


//--------------------- .nv.callgraph             --------------------------
	.section	.nv.callgraph,"",@"SHT_CUDA_CALLGRAPH"
	.align	4
	.sectionentsize	8
	.align		4
        /*0000*/ 	.word	0x00000000
	.align		4
        /*0004*/ 	.word	0xffffffff
	.align		4
        /*0008*/ 	.word	0x00000000
	.align		4
        /*000c*/ 	.word	0xfffffffe
	.align		4
        /*0010*/ 	.word	0x00000000
	.align		4
        /*0014*/ 	.word	0xfffffffd
	.align		4
        /*0018*/ 	.word	0x00000000
	.align		4
        /*001c*/ 	.word	0xfffffffc


//--------------------- .nv.constant4             --------------------------
	.section	.nv.constant4,"a",@progbits
	.align	8
	.align		8
.nv.constant4:
        /*0000*/ 	.dword	precalc_xorwow_matrix
	.align		8
        /*0008*/ 	.dword	precalc_xorwow_offset_matrix
	.align		8
        /*0010*/ 	.dword	mrg32k3aM1
	.align		8
        /*0018*/ 	.dword	mrg32k3aM2
	.align		8
        /*0020*/ 	.dword	mrg32k3aM1SubSeq
	.align		8
        /*0028*/ 	.dword	mrg32k3aM2SubSeq
	.align		8
        /*0030*/ 	.dword	mrg32k3aM1Seq
	.align		8
        /*0038*/ 	.dword	mrg32k3aM2Seq


//--------------------- .nv.constant3             --------------------------
	.section	.nv.constant3,"a",@progbits
	.align	8
.nv.constant3:
	.type		__cr_lgamma_table,@object
	.size		__cr_lgamma_table,(.L_8 - __cr_lgamma_table)
__cr_lgamma_table:
        /*0000*/ 	.byte	0x00, 0x00, 0x00, 0x00, 0x00, 0x00, 0x00, 0x00, 0x00, 0x00, 0x00, 0x00, 0x00, 0x00, 0x00, 0x00
        /*0010*/ 	.byte	0xef, 0x39, 0xfa, 0xfe, 0x42, 0x2e, 0xe6, 0x3f, 0x02, 0x20, 0x2a, 0xfa, 0x0b, 0xab, 0xfc, 0x3f
        /*0020*/ 	.byte	0xf9, 0x2c, 0x92, 0x7c, 0xa7, 0x6c, 0x09, 0x40, 0xc9, 0x79, 0x44, 0x3c, 0x64, 0x26, 0x13, 0x40
        /*0030*/ 	.byte	0xca, 0x01, 0xcf, 0x3a, 0x27, 0x51, 0x1a, 0x40, 0x30, 0xcc, 0x2d, 0xf3, 0xe1, 0x0c, 0x21, 0x40
        /*0040*/ 	.byte	0x0d, 0xb7, 0xfc, 0x82, 0x8e, 0x35, 0x25, 0x40
.L_8:


//--------------------- .text._Z24processMandelbrotElementPdS_i --------------------------
	.section	.text._Z24processMandelbrotElementPdS_i,"ax",@progbits
	.align	128
        .global         _Z24processMandelbrotElementPdS_i
        .type           _Z24processMandelbrotElementPdS_i,@function
        .size           _Z24processMandelbrotElementPdS_i,(.L_x_16 - _Z24processMandelbrotElementPdS_i)
        .other          _Z24processMandelbrotElementPdS_i,@"STO_CUDA_ENTRY STV_DEFAULT"
_Z24processMandelbrotElementPdS_i:
.text._Z24processMandelbrotElementPdS_i:
[----:B------:R-:W0:Y:S01]  /*0000*/  LDC R1, c[0x0][0x37c] ;  /* 0x0000df00ff017b82 */ /* 0x000e220000000800 */
[----:B------:R-:W1:Y:S07]  /*0010*/  S2R R13, SR_TID.Y ;  /* 0x00000000000d7919 */ /* 0x000e6e0000002200 */
[----:B------:R-:W-:Y:S01]  /*0020*/  S2UR UR4, SR_CTAID.X ;  /* 0x00000000000479c3 */ /* 0x000fe20000002500 */
[----:B------:R-:W2:Y:S01]  /*0030*/  LDCU UR6, c[0x0][0x370] ;  /* 0x00006e00ff0677ac */ /* 0x000ea20008000800 */
[----:B0-----:R-:W-:Y:S01]  /*0040*/  VIADD R1, R1, 0xffffffd0 ;  /* 0xffffffd001017836 */ /* 0x001fe20000000000 */
[----:B------:R-:W0:Y:S01]  /*0050*/  S2R R0, SR_TID.X ;  /* 0x0000000000007919 */ /* 0x000e220000002100 */
[----:B------:R-:W0:Y:S04]  /*0060*/  LDCU UR7, c[0x0][0x360] ;  /* 0x00006c00ff0777ac */ /* 0x000e280008000800 */
[----:B------:R-:W2:Y:S01]  /*0070*/  S2UR UR5, SR_CTAID.Y ;  /* 0x00000000000579c3 */ /* 0x000ea20000002600 */
[----:B------:R-:W3:Y:S07]  /*0080*/  LDCU UR8, c[0x0][0x390] ;  /* 0x00007200ff0877ac */ /* 0x000eee0008000800 */
[----:B------:R-:W1:Y:S01]  /*0090*/  LDC R2, c[0x0][0x364] ;  /* 0x0000d900ff027b82 */ /* 0x000e620000000800 */
[----:B--2---:R-:W-:-:S06]  /*00a0*/  UIMAD UR4, UR5, UR6, UR4 ;  /* 0x00000006050472a4 */ /* 0x004fcc000f8e0204 */
[----:B-1----:R-:W-:-:S04]  /*00b0*/  IMAD R13, R2, UR4, R13 ;  /* 0x00000004020d7c24 */ /* 0x002fc8000f8e020d */
[----:B0-----:R-:W-:-:S05]  /*00c0*/  IMAD R13, R13, UR7, R0 ;  /* 0x000000070d0d7c24 */ /* 0x001fca000f8e0200 */
[----:B---3--:R-:W-:-:S13]  /*00d0*/  ISETP.GE.AND P0, PT, R13, UR8, PT ;  /* 0x000000080d007c0c */ /* 0x008fda000bf06270 */
[----:B------:R-:W-:Y:S05]  /*00e0*/  @P0 EXIT ;  /* 0x000000000000094d */ /* 0x000fea0003800000 */
[----:B------:R-:W-:-:S06]  /*00f0*/  CS2R R2, SR_CLOCKLO ;  /* 0x0000000000027805 */ /* 0x000fcc0000015000 */
[----:B------:R-:W-:Y:S01]  /*0100*/  LOP3.LUT R0, R2, 0xaad26b49, RZ, 0x3c, !PT ;  /* 0xaad26b4902007812 */ /* 0x000fe200078e3cff */
[----:B------:R-:W0:Y:S01]  /*0110*/  LDCU.64 UR6, c[0x0][0x358] ;  /* 0x00006b00ff0677ac */ /* 0x000e220008000a00 */
[----:B------:R-:W-:Y:S01]  /*0120*/  LOP3.LUT R2, R3, 0xf7dcefdd, RZ, 0x3c, !PT ;  /* 0xf7dcefdd03027812 */ /* 0x000fe200078e3cff */
[----:B------:R-:W-:Y:S01]  /*0130*/  BSSY.RECONVERGENT B0, `(.L_x_0) ;  /* 0x0000261000007945 */ /* 0x000fe20003800200 */
[----:B------:R-:W-:Y:S01]  /*0140*/  ISETP.NE.AND P0, PT, R13, RZ, PT ;  /* 0x000000ff0d00720c */ /* 0x000fe20003f05270 */
[----:B------:R-:W-:Y:S02]  /*0150*/  IMAD R0, R0, 0x4182bed5, RZ ;  /* 0x4182bed500007824 */ /* 0x000fe400078e02ff */
[----:B------:R-:W-:Y:S02]  /*0160*/  IMAD R3, R2, -0x658354e5, RZ ;  /* 0x9a7cab1b02037824 */ /* 0x000fe400078e02ff */
[C---:B------:R-:W-:Y:S01]  /*0170*/  VIADD R7, R0.reuse, 0x75bcd15 ;  /* 0x075bcd1500077836 */ /* 0x040fe20000000000 */
[C---:B------:R-:W-:Y:S01]  /*0180*/  LOP3.LUT R4, R0.reuse, 0x159a55e5, RZ, 0x3c, !PT ;  /* 0x159a55e500047812 */ /* 0x040fe200078e3cff */
[----:B------:R-:W-:Y:S01]  /*0190*/  VIADD R5, R3, 0x1f123bb5 ;  /* 0x1f123bb503057836 */ /* 0x000fe20000000000 */
[----:B------:R-:W-:-:S02]  /*01a0*/  IADD3 R6, PT, PT, R0, 0x64f0c9, R3 ;  /* 0x0064f0c900067810 */ /* 0x000fc40007ffe003 */
[----:B------:R-:W-:Y:S01]  /*01b0*/  LOP3.LUT R2, R3, 0x5491333, RZ, 0x3c, !PT ;  /* 0x0549133303027812 */ /* 0x000fe200078e3cff */
[----:B------:R-:W-:Y:S01]  /*01c0*/  VIADD R3, R0, 0x583f19 ;  /* 0x00583f1900037836 */ /* 0x000fe20000000000 */
[----:B------:R1:W-:Y:S01]  /*01d0*/  STL.64 [R1+0x8], R4 ;  /* 0x0000080401007387 */ /* 0x0003e20000100a00 */
[----:B------:R-:W-:-:S03]  /*01e0*/  SHF.R.S32.HI R0, RZ, 0x1f, R13 ;  /* 0x0000001fff007819 */ /* 0x000fc6000001140d */
[----:B------:R1:W-:Y:S04]  /*01f0*/  STL.64 [R1], R6 ;  /* 0x0000000601007387 */ /* 0x0003e80000100a00 */
[----:B------:R1:W-:Y:S01]  /*0200*/  STL.64 [R1+0x10], R2 ;  /* 0x0000100201007387 */ /* 0x0003e20000100a00 */
[----:B0-----:R-:W-:Y:S05]  /*0210*/  @!P0 BRA `(.L_x_1) ;  /* 0x0000002400488947 */ /* 0x001fea0003800000 */
[----:B------:R-:W-:Y:S02]  /*0220*/  IMAD.MOV.U32 R15, RZ, RZ, R0 ;  /* 0x000000ffff0f7224 */ /* 0x000fe400078e0000 */
[----:B------:R-:W-:Y:S02]  /*0230*/  IMAD.MOV.U32 R14, RZ, RZ, RZ ;  /* 0x000000ffff0e7224 */ /* 0x000fe400078e00ff */
[----:B------:R-:W-:-:S07]  /*0240*/  IMAD.MOV.U32 R12, RZ, RZ, R13 ;  /* 0x000000ffff0c7224 */ /* 0x000fce00078e000d */
.L_x_10:
[----:B------:R-:W-:Y:S01]  /*0250*/  LOP3.LUT R0, R12, 0x3, RZ, 0xc0, !PT ;  /* 0x000000030c007812 */ /* 0x000fe200078ec0ff */
[----:B------:R-:W-:Y:S03]  /*0260*/  BSSY.RECONVERGENT B1, `(.L_x_2) ;  /* 0x0000247000017945 */ /* 0x000fe60003800200 */
[----:B------:R-:W-:-:S04]  /*0270*/  ISETP.NE.U32.AND P0, PT, R0, RZ, PT ;  /* 0x000000ff0000720c */ /* 0x000fc80003f05070 */
[----:B------:R-:W-:-:S13]  /*0280*/  ISETP.NE.AND.EX P0, PT, RZ, RZ, PT, P0 ;  /* 0x000000ffff00720c */ /* 0x000fda0003f05300 */
[----:B0-----:R-:W-:Y:S05]  /*0290*/  @!P0 BRA `(.L_x_3) ;  /* 0x00000024000c8947 */ /* 0x001fea0003800000 */
[----:B------:R-:W0:Y:S01]  /*02a0*/  LDC.64 R8, c[0x4][0x8] ;  /* 0x01000200ff087b82 */ /* 0x000e220000000a00 */
[----:B------:R-:W-:Y:S01]  /*02b0*/  IMAD.MOV.U32 R0, RZ, RZ, RZ ;  /* 0x000000ffff007224 */ /* 0x000fe200078e00ff */
[----:B-1----:R-:W-:Y:S02]  /*02c0*/  CS2R R2, SRZ ;  /* 0x0000000000027805 */ /* 0x002fe4000001ff00 */
[----:B------:R-:W-:Y:S01]  /*02d0*/  CS2R R4, SRZ ;  /* 0x0000000000047805 */ /* 0x000fe2000001ff00 */
[----:B------:R-:W-:Y:S02]  /*02e0*/  IMAD.MOV.U32 R7, RZ, RZ, RZ ;  /* 0x000000ffff077224 */ /* 0x000fe400078e00ff */
[----:B0-----:R-:W-:-:S07]  /*02f0*/  IMAD.WIDE.U32 R8, R14, 0xc80, R8 ;  /* 0x00000c800e087825 */ /* 0x001fce00078e0008 */
.L_x_5:
[----:B------:R-:W-:-:S06]  /*0300*/  IMAD R16, R0, 0x4, R1 ;  /* 0x0000000400107824 */ /* 0x000fcc00078e0201 */
[----:B------:R-:W5:Y:S01]  /*0310*/  LDL R16, [R16+0x4] ;  /* 0x0000040010107983 */ /* 0x000f620000100800 */
[----:B------:R-:W-:-:S05]  /*0320*/  UMOV UR4, URZ ;  /* 0x000000ff00047c82 */ /* 0x000fca0008000000 */
.L_x_4:
[----:B-----5:R-:W-:Y:S01]  /*0330*/  SHF.R.U32.HI R21, RZ, UR4, R16 ;  /* 0x00000004ff157c19 */ /* 0x020fe20008011610 */
[----:B------:R-:W-:-:S03]  /*0340*/  IMAD.SHL.U32 R10, R0, 0x20, RZ ;  /* 0x00000020000a7824 */ /* 0x000fc600078e00ff */
[----:B------:R-:W-:Y:S01]  /*0350*/  LOP3.LUT R11, R21, 0x1, RZ, 0xc0, !PT ;  /* 0x00000001150b7812 */ /* 0x000fe200078ec0ff */
[----:B------:R-:W-:-:S03]  /*0360*/  VIADD R10, R10, UR4 ;  /* 0x000000040a0a7c36 */ /* 0x000fc60008000000 */
[----:B------:R-:W-:Y:S01]  /*0370*/  ISETP.NE.U32.AND P0, PT, R11, 0x1, PT ;  /* 0x000000010b00780c */ /* 0x000fe20003f05070 */
[----:B------:R-:W-:-:S03]  /*0380*/  IMAD R11, R10, 0x5, RZ ;  /* 0x000000050a0b7824 */ /* 0x000fc600078e02ff */
[----:B------:R-:W-:Y:S01]  /*0390*/  R2P PR, R21, 0x7e ;  /* 0x0000007e15007804 */ /* 0x000fe20000000000 */
[----:B------:R-:W-:-:S08]  /*03a0*/  IMAD.WIDE.U32 R10, R11, 0x4, R8 ;  /* 0x000000040b0a7825 */ /* 0x000fd000078e0008 */
[----:B------:R-:W2:Y:S04]  /*03b0*/  @!P0 LDG.E R20, desc[UR6][R10.64+0x10] ;  /* 0x000010060a148981 */ /* 0x000ea8000c1e1900 */
[----:B------:R-:W3:Y:S04]  /*03c0*/  @P1 LDG.E R22, desc[UR6][R10.64+0x24] ;  /* 0x000024060a161981 */ /* 0x000ee8000c1e1900 */
[----:B------:R-:W4:Y:S04]  /*03d0*/  @P2 LDG.E R24, desc[UR6][R10.64+0x38] ;  /* 0x000038060a182981 */ /* 0x000f28000c1e1900 */
[----:B------:R-:W4:Y:S04]  /*03e0*/  @P3 LDG.E R26, desc[UR6][R10.64+0x4c] ;  /* 0x00004c060a1a3981 */ /* 0x000f28000c1e1900 */
[----:B------:R-:W4:Y:S04]  /*03f0*/  @P4 LDG.E R28, desc[UR6][R10.64+0x60] ;  /* 0x000060060a1c4981 */ /* 0x000f28000c1e1900 */
[----:B------:R-:W4:Y:S04]  /*0400*/  @!P0 LDG.E R18, desc[UR6][R10.64] ;  /* 0x000000060a128981 */ /* 0x000f28000c1e1900 */
[----:B------:R-:W4:Y:S04]  /*0410*/  @!P0 LDG.E R17, desc[UR6][R10.64+0x4] ;  /* 0x000004060a118981 */ /* 0x000f28000c1e1900 */
[----:B------:R-:W4:Y:S04]  /*0420*/  @P5 LDG.E R19, desc[UR6][R10.64+0x74] ;  /* 0x000074060a135981 */ /* 0x000f28000c1e1900 */
[----:B------:R-:W4:Y:S04]  /*0430*/  @P1 LDG.E R23, desc[UR6][R10.64+0x20] ;  /* 0x000020060a171981 */ /* 0x000f28000c1e1900 */
[----:B------:R-:W4:Y:S01]  /*0440*/  @P3 LDG.E R25, desc[UR6][R10.64+0x48] ;  /* 0x000048060a193981 */ /* 0x000f22000c1e1900 */
[----:B--2---:R-:W-:-:S03]  /*0450*/  @!P0 LOP3.LUT R3, R3, R20, RZ, 0x3c, !PT ;  /* 0x0000001403038212 */ /* 0x004fc600078e3cff */
[----:B------:R-:W2:Y:S01]  /*0460*/  @P1 LDG.E R20, desc[UR6][R10.64+0x14] ;  /* 0x000014060a141981 */ /* 0x000ea2000c1e1900 */
[----:B---3--:R-:W-:-:S03]  /*0470*/  @P1 LOP3.LUT R3, R3, R22, RZ, 0x3c, !PT ;  /* 0x0000001603031212 */ /* 0x008fc600078e3cff */
[----:B------:R-:W3:Y:S01]  /*0480*/  @P1 LDG.E R22, desc[UR6][R10.64+0x1c] ;  /* 0x00001c060a161981 */ /* 0x000ee2000c1e1900 */
[----:B----4-:R-:W-:-:S03]  /*0490*/  @P2 LOP3.LUT R3, R3, R24, RZ, 0x3c, !PT ;  /* 0x0000001803032212 */ /* 0x010fc600078e3cff */
[----:B------:R-:W4:Y:S01]  /*04a0*/  @P2 LDG.E R24, desc[UR6][R10.64+0x28] ;  /* 0x000028060a182981 */ /* 0x000f22000c1e1900 */
[----:B------:R-:W-:-:S03]  /*04b0*/  @P3 LOP3.LUT R3, R3, R26, RZ, 0x3c, !PT ;  /* 0x0000001a03033212 */ /* 0x000fc600078e3cff */
[----:B------:R-:W3:Y:S01]  /*04c0*/  @P6 LDG.E R26, desc[UR6][R10.64+0x88] ;  /* 0x000088060a1a6981 */ /* 0x000ee2000c1e1900 */
[----:B------:R-:W-:Y:S02]  /*04d0*/  @P4 LOP3.LUT R3, R3, R28, RZ, 0x3c, !PT ;  /* 0x0000001c03034212 */ /* 0x000fe400078e3cff */
[----:B------:R-:W-:Y:S02]  /*04e0*/  @!P0 LOP3.LUT R7, R7, R18, RZ, 0x3c, !PT ;  /* 0x0000001207078212 */ /* 0x000fe400078e3cff */
[----:B------:R-:W3:Y:S01]  /*04f0*/  @!P0 LDG.E R18, desc[UR6][R10.64+0x8] ;  /* 0x000008060a128981 */ /* 0x000ee2000c1e1900 */
[----:B------:R-:W-:-:S03]  /*0500*/  @!P0 LOP3.LUT R4, R4, R17, RZ, 0x3c, !PT ;  /* 0x0000001104048212 */ /* 0x000fc600078e3cff */
[----:B------:R-:W3:Y:S01]  /*0510*/  @!P0 LDG.E R17, desc[UR6][R10.64+0xc] ;  /* 0x00000c060a118981 */ /* 0x000ee2000c1e1900 */
[----:B------:R-:W-:-:S03]  /*0520*/  @P5 LOP3.LUT R3, R3, R19, RZ, 0x3c, !PT ;  /* 0x0000001303035212 */ /* 0x000fc600078e3cff */
[----:B------:R-:W3:Y:S01]  /*0530*/  @P1 LDG.E R19, desc[UR6][R10.64+0x18] ;  /* 0x000018060a131981 */ /* 0x000ee2000c1e1900 */
[----:B--2---:R-:W-:-:S03]  /*0540*/  @P1 LOP3.LUT R7, R7, R20, RZ, 0x3c, !PT ;  /* 0x0000001407071212 */ /* 0x004fc600078e3cff */
[----:B------:R-:W2:Y:S01]  /*0550*/  @P3 LDG.E R20, desc[UR6][R10.64+0x3c] ;  /* 0x00003c060a143981 */ /* 0x000ea2000c1e1900 */
[----:B----4-:R-:W-:-:S03]  /*0560*/  @P2 LOP3.LUT R7, R7, R24, RZ, 0x3c, !PT ;  /* 0x0000001807072212 */ /* 0x010fc600078e3cff */
[----:B------:R-:W4:Y:S01]  /*0570*/  @P4 LDG.E R24, desc[UR6][R10.64+0x50] ;  /* 0x000050060a184981 */ /* 0x000f22000c1e1900 */
[----:B---3--:R-:W-:-:S03]  /*0580*/  @!P0 LOP3.LUT R5, R5, R18, RZ, 0x3c, !PT ;  /* 0x0000001205058212 */ /* 0x008fc600078e3cff */
[----:B------:R-:W3:Y:S01]  /*0590*/  @P2 LDG.E R18, desc[UR6][R10.64+0x30] ;  /* 0x000030060a122981 */ /* 0x000ee2000c1e1900 */
[----:B------:R-:W-:-:S03]  /*05a0*/  @!P0 LOP3.LUT R2, R2, R17, RZ, 0x3c, !PT ;  /* 0x0000001102028212 */ /* 0x000fc600078e3cff */
[----:B------:R-:W3:Y:S01]  /*05b0*/  @P2 LDG.E R17, desc[UR6][R10.64+0x2c] ;  /* 0x00002c060a112981 */ /* 0x000ee2000c1e1900 */
[----:B------:R-:W-:-:S03]  /*05c0*/  @P1 LOP3.LUT R4, R4, R19, RZ, 0x3c, !PT ;  /* 0x0000001304041212 */ /* 0x000fc600078e3cff */
[----:B------:R-:W3:Y:S01]  /*05d0*/  @P2 LDG.E R19, desc[UR6][R10.64+0x34] ;  /* 0x000034060a132981 */ /* 0x000ee2000c1e1900 */
[----:B------:R-:W-:Y:S02]  /*05e0*/  @P1 LOP3.LUT R5, R5, R22, RZ, 0x3c, !PT ;  /* 0x0000001605051212 */ /* 0x000fe400078e3cff */
[----:B------:R-:W-:Y:S01]  /*05f0*/  @P1 LOP3.LUT R2, R2, R23, RZ, 0x3c, !PT ;  /* 0x0000001702021212 */ /* 0x000fe200078e3cff */
[----:B------:R-:W3:Y:S04]  /*0600*/  @P3 LDG.E R22, desc[UR6][R10.64+0x44] ;  /* 0x000044060a163981 */ /* 0x000ee8000c1e1900 */
[----:B------:R-:W3:Y:S01]  /*0610*/  @P3 LDG.E R23, desc[UR6][R10.64+0x40] ;  /* 0x000040060a173981 */ /* 0x000ee2000c1e1900 */
[----:B--2---:R-:W-:-:S03]  /*0620*/  @P3 LOP3.LUT R7, R7, R20, RZ, 0x3c, !PT ;  /* 0x0000001407073212 */ /* 0x004fc600078e3cff */
[----:B------:R-:W2:Y:S01]  /*0630*/  @P5 LDG.E R20, desc[UR6][R10.64+0x64] ;  /* 0x000064060a145981 */ /* 0x000ea2000c1e1900 */
[----:B----4-:R-:W-:-:S03]  /*0640*/  @P4 LOP3.LUT R7, R7, R24, RZ, 0x3c, !PT ;  /* 0x0000001807074212 */ /* 0x010fc600078e3cff */
[----:B------:R-:W4:Y:S01]  /*0650*/  @P6 LDG.E R24, desc[UR6][R10.64+0x78] ;  /* 0x000078060a186981 */ /* 0x000f22000c1e1900 */
[----:B---3--:R-:W-:-:S03]  /*0660*/  @P2 LOP3.LUT R5, R5, R18, RZ, 0x3c, !PT ;  /* 0x0000001205052212 */ /* 0x008fc600078e3cff */
[----:B------:R-:W3:Y:S01]  /*0670*/  @P4 LDG.E R18, desc[UR6][R10.64+0x58] ;  /* 0x000058060a124981 */ /* 0x000ee2000c1e1900 */
[----:B------:R-:W-:-:S03]  /*0680*/  @P2 LOP3.LUT R4, R4, R17, RZ, 0x3c, !PT ;  /* 0x0000001104042212 */ /* 0x000fc600078e3cff */
[----:B------:R-:W3:Y:S01]  /*0690*/  @P4 LDG.E R17, desc[UR6][R10.64+0x54] ;  /* 0x000054060a114981 */ /* 0x000ee2000c1e1900 */
[----:B------:R-:W-:-:S03]  /*06a0*/  @P2 LOP3.LUT R2, R2, R19, RZ, 0x3c, !PT ;  /* 0x0000001302022212 */ /* 0x000fc600078e3cff */
[----:B------:R-:W3:Y:S01]  /*06b0*/  @P4 LDG.E R19, desc[UR6][R10.64+0x5c] ;  /* 0x00005c060a134981 */ /* 0x000ee2000c1e1900 */
[----:B------:R-:W-:Y:S02]  /*06c0*/  @P3 LOP3.LUT R5, R5, R22, RZ, 0x3c, !PT ;  /* 0x0000001605053212 */ /* 0x000fe400078e3cff */
[----:B------:R-:W-:Y:S01]  /*06d0*/  @P3 LOP3.LUT R2, R2, R25, RZ, 0x3c, !PT ;  /* 0x0000001902023212 */ /* 0x000fe200078e3cff */
[----:B------:R-:W3:Y:S01]  /*06e0*/  @P5 LDG.E R22, desc[UR6][R10.64+0x6c] ;  /* 0x00006c060a165981 */ /* 0x000ee2000c1e1900 */
[----:B------:R-:W-:-:S03]  /*06f0*/  @P3 LOP3.LUT R4, R4, R23, RZ, 0x3c, !PT ;  /* 0x0000001704043212 */ /* 0x000fc600078e3cff */
[----:B------:R-:W3:Y:S04]  /*0700*/  @P5 LDG.E R23, desc[UR6][R10.64+0x68] ;  /* 0x000068060a175981 */ /* 0x000ee8000c1e1900 */
[----:B------:R-:W3:Y:S01]  /*0710*/  @P5 LDG.E R25, desc[UR6][R10.64+0x70] ;  /* 0x000070060a195981 */ /* 0x000ee2000c1e1900 */
[----:B------:R-:W-:Y:S02]  /*0720*/  LOP3.LUT P0, RZ, R21, 0x80, RZ, 0xc0, !PT ;  /* 0x0000008015ff7812 */ /* 0x000fe4000780c0ff */
[----:B--2---:R-:W-:-:S11]  /*0730*/  @P5 LOP3.LUT R7, R7, R20, RZ, 0x3c, !PT ;  /* 0x0000001407075212 */ /* 0x004fd600078e3cff */
        /* <DEDUP_REMOVED lines=15> */
[----:B------:R-:W-:Y:S02]  /*0830*/  @P6 LOP3.LUT R3, R3, R26, RZ, 0x3c, !PT ;  /* 0x0000001a03036212 */ /* 0x000fe400078e3cff */
[----:B--2---:R-:W-:Y:S02]  /*0840*/  @P0 LOP3.LUT R7, R7, R20, RZ, 0x3c, !PT ;  /* 0x0000001407070212 */ /* 0x004fe400078e3cff */
[----:B----4-:R-:W-:Y:S02]  /*0850*/  @P0 LOP3.LUT R3, R3, R24, RZ, 0x3c, !PT ;  /* 0x0000001803030212 */ /* 0x010fe400078e3cff */
[----:B---3--:R-:W-:Y:S02]  /*0860*/  @P6 LOP3.LUT R5, R5, R18, RZ, 0x3c, !PT ;  /* 0x0000001205056212 */ /* 0x008fe400078e3cff */
[----:B------:R-:W-:Y:S02]  /*0870*/  @P6 LOP3.LUT R4, R4, R17, RZ, 0x3c, !PT ;  /* 0x0000001104046212 */ /* 0x000fe400078e3cff */
[----:B------:R-:W-:-:S02]  /*0880*/  @P6 LOP3.LUT R2, R2, R19, RZ, 0x3c, !PT ;  /* 0x0000001302026212 */ /* 0x000fc400078e3cff */
[----:B------:R-:W-:Y:S02]  /*0890*/  @P0 LOP3.LUT R5, R5, R22, RZ, 0x3c, !PT ;  /* 0x0000001605050212 */ /* 0x000fe400078e3cff */
[----:B------:R-:W-:Y:S02]  /*08a0*/  @P0 LOP3.LUT R4, R4, R23, RZ, 0x3c, !PT ;  /* 0x0000001704040212 */ /* 0x000fe400078e3cff */
[----:B------:R-:W-:Y:S02]  /*08b0*/  @P0 LOP3.LUT R2, R2, R25, RZ, 0x3c, !PT ;  /* 0x0000001902020212 */ /* 0x000fe400078e3cff */
[----:B------:R-:W-:-:S13]  /*08c0*/  R2P PR, R21.B1, 0x7f ;  /* 0x0000007f15007804 */ /* 0x000fda0000001000 */
[----:B------:R-:W2:Y:S04]  /*08d0*/  @P0 LDG.E R18, desc[UR6][R10.64+0xa0] ;  /* 0x0000a0060a120981 */ /* 0x000ea8000c1e1900 */
[----:B------:R-:W3:Y:S04]  /*08e0*/  @P0 LDG.E R17, desc[UR6][R10.64+0xa4] ;  /* 0x0000a4060a110981 */ /* 0x000ee8000c1e1900 */
[----:B------:R-:W4:Y:S04]  /*08f0*/  @P0 LDG.E R20, desc[UR6][R10.64+0xa8] ;  /* 0x0000a8060a140981 */ /* 0x000f28000c1e1900 */
[----:B------:R-:W4:Y:S04]  /*0900*/  @P0 LDG.E R19, desc[UR6][R10.64+0xac] ;  /* 0x0000ac060a130981 */ /* 0x000f28000c1e1900 */
[----:B------:R-:W4:Y:S04]  /*0910*/  @P0 LDG.E R22, desc[UR6][R10.64+0xb0] ;  /* 0x0000b0060a160981 */ /* 0x000f28000c1e1900 */
[----:B------:R-:W4:Y:S04]  /*0920*/  @P1 LDG.E R24, desc[UR6][R10.64+0xb4] ;  /* 0x0000b4060a181981 */ /* 0x000f28000c1e1900 */
[----:B------:R-:W4:Y:S04]  /*0930*/  @P1 LDG.E R26, desc[UR6][R10.64+0xbc] ;  /* 0x0000bc060a1a1981 */ /* 0x000f28000c1e1900 */
[----:B------:R-:W4:Y:S04]  /*0940*/  @P1 LDG.E R23, desc[UR6][R10.64+0xb8] ;  /* 0x0000b8060a171981 */ /* 0x000f28000c1e1900 */
[----:B------:R-:W4:Y:S04]  /*0950*/  @P1 LDG.E R28, desc[UR6][R10.64+0xc4] ;  /* 0x0000c4060a1c1981 */ /* 0x000f28000c1e1900 */
[----:B------:R-:W4:Y:S01]  /*0960*/  @P1 LDG.E R25, desc[UR6][R10.64+0xc0] ;  /* 0x0000c0060a191981 */ /* 0x000f22000c1e1900 */
[----:B--2---:R-:W-:-:S03]  /*0970*/  @P0 LOP3.LUT R7, R7, R18, RZ, 0x3c, !PT ;  /* 0x0000001207070212 */ /* 0x004fc600078e3cff */
[----:B------:R-:W2:Y:S01]  /*0980*/  @P2 LDG.E R18, desc[UR6][R10.64+0xc8] ;  /* 0x0000c8060a122981 */ /* 0x000ea2000c1e1900 */
[----:B---3--:R-:W-:-:S03]  /*0990*/  @P0 LOP3.LUT R4, R4, R17, RZ, 0x3c, !PT ;  /* 0x0000001104040212 */ /* 0x008fc600078e3cff */
[----:B------:R-:W3:Y:S01]  /*09a0*/  @P2 LDG.E R17, desc[UR6][R10.64+0xcc] ;  /* 0x0000cc060a112981 */ /* 0x000ee2000c1e1900 */
[----:B----4-:R-:W-:-:S03]  /*09b0*/  @P0 LOP3.LUT R5, R5, R20, RZ, 0x3c, !PT ;  /* 0x0000001405050212 */ /* 0x010fc600078e3cff */
[----:B------:R-:W4:Y:S01]  /*09c0*/  @P3 LDG.E R20, desc[UR6][R10.64+0xec] ;  /* 0x0000ec060a143981 */ /* 0x000f22000c1e1900 */
[----:B------:R-:W-:-:S03]  /*09d0*/  @P0 LOP3.LUT R2, R2, R19, RZ, 0x3c, !PT ;  /* 0x0000001302020212 */ /* 0x000fc600078e3cff */
[----:B------:R-:W4:Y:S01]  /*09e0*/  @P2 LDG.E R19, desc[UR6][R10.64+0xd4] ;  /* 0x0000d4060a132981 */ /* 0x000f22000c1e1900 */
[----:B------:R-:W-:Y:S02]  /*09f0*/  @P0 LOP3.LUT R3, R3, R22, RZ, 0x3c, !PT ;  /* 0x0000001603030212 */ /* 0x000fe400078e3cff */
[----:B------:R-:W-:Y:S01]  /*0a00*/  LOP3.LUT P0, RZ, R21, 0x8000, RZ, 0xc0, !PT ;  /* 0x0000800015ff7812 */ /* 0x000fe2000780c0ff */
[----:B------:R-:W4:Y:S01]  /*0a10*/  @P2 LDG.E R22, desc[UR6][R10.64+0xd0] ;  /* 0x0000d0060a162981 */ /* 0x000f22000c1e1900 */
[----:B------:R-:W-:-:S03]  /*0a20*/  @P1 LOP3.LUT R7, R7, R24, RZ, 0x3c, !PT ;  /* 0x0000001807071212 */ /* 0x000fc600078e3cff */
[----:B------:R-:W4:Y:S01]  /*0a30*/  @P3 LDG.E R21, desc[UR6][R10.64+0xe0] ;  /* 0x0000e0060a153981 */ /* 0x000f22000c1e1900 */
[----:B------:R-:W-:-:S03]  /*0a40*/  @P1 LOP3.LUT R5, R5, R26, RZ, 0x3c, !PT ;  /* 0x0000001a05051212 */ /* 0x000fc600078e3cff */
[----:B------:R-:W4:Y:S01]  /*0a50*/  @P2 LDG.E R24, desc[UR6][R10.64+0xd8] ;  /* 0x0000d8060a182981 */ /* 0x000f22000c1e1900 */
[----:B------:R-:W-:-:S03]  /*0a60*/  @P1 LOP3.LUT R4, R4, R23, RZ, 0x3c, !PT ;  /* 0x0000001704041212 */ /* 0x000fc600078e3cff */
[----:B------:R-:W4:Y:S01]  /*0a70*/  @P3 LDG.E R26, desc[UR6][R10.64+0xdc] ;  /* 0x0000dc060a1a3981 */ /* 0x000f22000c1e1900 */
[----:B------:R-:W-:-:S03]  /*0a80*/  @P1 LOP3.LUT R3, R3, R28, RZ, 0x3c, !PT ;  /* 0x0000001c03031212 */ /* 0x000fc600078e3cff */
[----:B------:R-:W4:Y:S04]  /*0a90*/  @P3 LDG.E R28, desc[UR6][R10.64+0xe4] ;  /* 0x0000e4060a1c3981 */ /* 0x000f28000c1e1900 */
[----:B------:R-:W4:Y:S01]  /*0aa0*/  @P3 LDG.E R23, desc[UR6][R10.64+0xe8] ;  /* 0x0000e8060a173981 */ /* 0x000f22000c1e1900 */
[----:B--2---:R-:W-:-:S03]  /*0ab0*/  @P2 LOP3.LUT R7, R7, R18, RZ, 0x3c, !PT ;  /* 0x0000001207072212 */ /* 0x004fc600078e3cff */
[----:B------:R-:W2:Y:S01]  /*0ac0*/  @P4 LDG.E R18, desc[UR6][R10.64+0xf0] ;  /* 0x0000f0060a124981 */ /* 0x000ea2000c1e1900 */
[----:B---3--:R-:W-:Y:S02]  /*0ad0*/  @P2 LOP3.LUT R4, R4, R17, RZ, 0x3c, !PT ;  /* 0x0000001104042212 */ /* 0x008fe400078e3cff */
[----:B------:R-:W-:Y:S01]  /*0ae0*/  @P1 LOP3.LUT R2, R2, R25, RZ, 0x3c, !PT ;  /* 0x0000001902021212 */ /* 0x000fe200078e3cff */
[----:B------:R-:W3:Y:S03]  /*0af0*/  @P5 LDG.E R17, desc[UR6][R10.64+0x110] ;  /* 0x000110060a115981 */ /* 0x000ee6000c1e1900 */
[----:B----4-:R-:W-:Y:S02]  /*0b00*/  @P2 LOP3.LUT R2, R2, R19, RZ, 0x3c, !PT ;  /* 0x0000001302022212 */ /* 0x010fe400078e3cff */
[----:B------:R-:W4:Y:S01]  /*0b10*/  @P4 LDG.E R19, desc[UR6][R10.64+0xf4] ;  /* 0x0000f4060a134981 */ /* 0x000f22000c1e1900 */
        /* <DEDUP_REMOVED lines=12> */
[----:B--2---:R-:W-:-:S03]  /*0be0*/  @P4 LOP3.LUT R7, R7, R18, RZ, 0x3c, !PT ;  /* 0x0000001207074212 */ /* 0x004fc600078e3cff */
[----:B------:R-:W2:Y:S01]  /*0bf0*/  @P5 LDG.E R18, desc[UR6][R10.64+0x114] ;  /* 0x000114060a125981 */ /* 0x000ea2000c1e1900 */
[----:B------:R-:W-:-:S03]  /*0c00*/  @P3 LOP3.LUT R3, R3, R20, RZ, 0x3c, !PT ;  /* 0x0000001403033212 */ /* 0x000fc600078e3cff */
[----:B------:R-:W2:Y:S01]  /*0c10*/  @P6 LDG.E R20, desc[UR6][R10.64+0x118] ;  /* 0x000118060a146981 */ /* 0x000ea2000c1e1900 */
[----:B----4-:R-:W-:-:S03]  /*0c20*/  @P4 LOP3.LUT R4, R4, R19, RZ, 0x3c, !PT ;  /* 0x0000001304044212 */ /* 0x010fc600078e3cff */
[----:B------:R-:W4:Y:S01]  /*0c30*/  @P6 LDG.E R19, desc[UR6][R10.64+0x11c] ;  /* 0x00011c060a136981 */ /* 0x000f22000c1e1900 */
[----:B---3--:R-:W-:-:S03]  /*0c40*/  @P4 LOP3.LUT R5, R5, R22, RZ, 0x3c, !PT ;  /* 0x0000001605054212 */ /* 0x008fc600078e3cff */
[----:B------:R-:W3:Y:S01]  /*0c50*/  @P6 LDG.E R22, desc[UR6][R10.64+0x120] ;  /* 0x000120060a166981 */ /* 0x000ee2000c1e1900 */
[----:B------:R-:W-:-:S03]  /*0c60*/  @P4 LOP3.LUT R2, R2, R21, RZ, 0x3c, !PT ;  /* 0x0000001502024212 */ /* 0x000fc600078e3cff */
[----:B------:R-:W3:Y:S01]  /*0c70*/  @P0 LDG.E R21, desc[UR6][R10.64+0x130] ;  /* 0x000130060a150981 */ /* 0x000ee2000c1e1900 */
[----:B------:R-:W-:Y:S02]  /*0c80*/  @P4 LOP3.LUT R3, R3, R24, RZ, 0x3c, !PT ;  /* 0x0000001803034212 */ /* 0x000fe400078e3cff */
[----:B------:R-:W-:Y:S01]  /*0c90*/  @P5 LOP3.LUT R2, R2, R17, RZ, 0x3c, !PT ;  /* 0x0000001102025212 */ /* 0x000fe200078e3cff */
[----:B------:R-:W3:Y:S01]  /*0ca0*/  @P6 LDG.E R24, desc[UR6][R10.64+0x128] ;  /* 0x000128060a186981 */ /* 0x000ee2000c1e1900 */
[----:B------:R-:W-:-:S03]  /*0cb0*/  @P5 LOP3.LUT R7, R7, R26, RZ, 0x3c, !PT ;  /* 0x0000001a07075212 */ /* 0x000fc600078e3cff */
[----:B------:R-:W3:Y:S01]  /*0cc0*/  @P6 LDG.E R17, desc[UR6][R10.64+0x124] ;  /* 0x000124060a116981 */ /* 0x000ee2000c1e1900 */
[----:B------:R-:W-:-:S03]  /*0cd0*/  @P5 LOP3.LUT R5, R5, R28, RZ, 0x3c, !PT ;  /* 0x0000001c05055212 */ /* 0x000fc600078e3cff */
[----:B------:R-:W3:Y:S01]  /*0ce0*/  @P0 LDG.E R26, desc[UR6][R10.64+0x12c] ;  /* 0x00012c060a1a0981 */ /* 0x000ee2000c1e1900 */
[----:B------:R-:W-:-:S03]  /*0cf0*/  @P5 LOP3.LUT R4, R4, R23, RZ, 0x3c, !PT ;  /* 0x0000001704045212 */ /* 0x000fc600078e3cff */
[----:B------:R-:W3:Y:S04]  /*0d00*/  @P0 LDG.E R28, desc[UR6][R10.64+0x13c] ;  /* 0x00013c060a1c0981 */ /* 0x000ee8000c1e1900 */
[----:B------:R-:W3:Y:S01]  /*0d10*/  @P0 LDG.E R23, desc[UR6][R10.64+0x138] ;  /* 0x000138060a170981 */ /* 0x000ee2000c1e1900 */
[----:B--2---:R-:W-:-:S03]  /*0d20*/  @P5 LOP3.LUT R3, R3, R18, RZ, 0x3c, !PT ;  /* 0x0000001203035212 */ /* 0x004fc600078e3cff */
[----:B------:R-:W2:Y:S01]  /*0d30*/  @P0 LDG.E R18, desc[UR6][R10.64+0x134] ;  /* 0x000134060a120981 */ /* 0x000ea2000c1e1900 */
[----:B------:R-:W-:-:S04]  /*0d40*/  UIADD3 UR4, UPT, UPT, UR4, 0x10, URZ ;  /* 0x0000001004047890 */ /* 0x000fc8000fffe0ff */
[----:B------:R-:W-:Y:S01]  /*0d50*/  UISETP.NE.AND UP0, UPT, UR4, 0x20, UPT ;  /* 0x000000200400788c */ /* 0x000fe2000bf05270 */
[----:B------:R-:W-:Y:S02]  /*0d60*/  @P6 LOP3.LUT R7, R7, R20, RZ, 0x3c, !PT ;  /* 0x0000001407076212 */ /* 0x000fe400078e3cff */
[----:B----4-:R-:W-:Y:S02]  /*0d70*/  @P6 LOP3.LUT R4, R4, R19, RZ, 0x3c, !PT ;  /* 0x0000001304046212 */ /* 0x010fe400078e3cff */
[----:B---3--:R-:W-:Y:S02]  /*0d80*/  @P6 LOP3.LUT R5, R5, R22, RZ, 0x3c, !PT ;  /* 0x0000001605056212 */ /* 0x008fe400078e3cff */
[----:B------:R-:W-:Y:S02]  /*0d90*/  @P0 LOP3.LUT R4, R4, R21, RZ, 0x3c, !PT ;  /* 0x0000001504040212 */ /* 0x000fe400078e3cff */
[----:B------:R-:W-:Y:S02]  /*0da0*/  @P6 LOP3.LUT R3, R3, R24, RZ, 0x3c, !PT ;  /* 0x0000001803036212 */ /* 0x000fe400078e3cff */
[----:B------:R-:W-:-:S02]  /*0db0*/  @P6 LOP3.LUT R2, R2, R17, RZ, 0x3c, !PT ;  /* 0x0000001102026212 */ /* 0x000fc400078e3cff */
[----:B------:R-:W-:Y:S02]  /*0dc0*/  @P0 LOP3.LUT R7, R7, R26, RZ, 0x3c, !PT ;  /* 0x0000001a07070212 */ /* 0x000fe400078e3cff */
[----:B------:R-:W-:Y:S02]  /*0dd0*/  @P0 LOP3.LUT R3, R3, R28, RZ, 0x3c, !PT ;  /* 0x0000001c03030212 */ /* 0x000fe400078e3cff */
[----:B------:R-:W-:Y:S02]  /*0de0*/  @P0 LOP3.LUT R2, R2, R23, RZ, 0x3c, !PT ;  /* 0x0000001702020212 */ /* 0x000fe400078e3cff */
[----:B--2---:R-:W-:Y:S01]  /*0df0*/  @P0 LOP3.LUT R5, R5, R18, RZ, 0x3c, !PT ;  /* 0x0000001205050212 */ /* 0x004fe200078e3cff */
[----:B------:R-:W-:Y:S06]  /*0e00*/  BRA.U UP0, `(.L_x_4) ;  /* 0xfffffff500487547 */ /* 0x000fec000b83ffff */
[----:B------:R-:W-:-:S05]  /*0e10*/  VIADD R0, R0, 0x1 ;  /* 0x0000000100007836 */ /* 0x000fca0000000000 */
[----:B------:R-:W-:-:S13]  /*0e20*/  ISETP.NE.AND P0, PT, R0, 0x5, PT ;  /* 0x000000050000780c */ /* 0x000fda0003f05270 */
[----:B------:R-:W-:Y:S05]  /*0e30*/  @P0 BRA `(.L_x_5) ;  /* 0xfffffff400300947 */ /* 0x000fea000383ffff */
[----:B------:R-:W-:Y:S01]  /*0e40*/  LOP3.LUT R0, R12, 0x3, RZ, 0xc0, !PT ;  /* 0x000000030c007812 */ /* 0x000fe200078ec0ff */
[----:B------:R0:W-:Y:S03]  /*0e50*/  STL [R1+0x4], R7 ;  /* 0x0000040701007387 */ /* 0x0001e60000100800 */
[----:B------:R-:W-:Y:S01]  /*0e60*/  ISETP.NE.U32.AND P0, PT, R0, 0x1, PT ;  /* 0x000000010000780c */ /* 0x000fe20003f05070 */
[----:B------:R0:W-:Y:S03]  /*0e70*/  STL.64 [R1+0x8], R4 ;  /* 0x0000080401007387 */ /* 0x0001e60000100a00 */
[----:B------:R-:W-:Y:S01]  /*0e80*/  ISETP.NE.AND.EX P0, PT, RZ, RZ, PT, P0 ;  /* 0x000000ffff00720c */ /* 0x000fe20003f05300 */
[----:B------:R0:W-:-:S12]  /*0e90*/  STL.64 [R1+0x10], R2 ;  /* 0x0000100201007387 */ /* 0x0001d80000100a00 */
[----:B0-----:R-:W-:Y:S05]  /*0ea0*/  @!P0 BRA `(.L_x_3) ;  /* 0x0000001800088947 */ /* 0x001fea0003800000 */
[----:B------:R-:W-:Y:S01]  /*0eb0*/  UMOV UR4, URZ ;  /* 0x000000ff00047c82 */ /* 0x000fe20008000000 */
[----:B------:R-:W-:Y:S01]  /*0ec0*/  UMOV UR5, URZ ;  /* 0x000000ff00057c82 */ /* 0x000fe20008000000 */
[----:B------:R-:W-:Y:S02]  /*0ed0*/  IMAD.MOV.U32 R0, RZ, RZ, RZ ;  /* 0x000000ffff007224 */ /* 0x000fe400078e00ff */
[----:B------:R-:W-:Y:S02]  /*0ee0*/  IMAD.MOV.U32 R7, RZ, RZ, RZ ;  /* 0x000000ffff077224 */ /* 0x000fe400078e00ff */
[----:B------:R-:W-:Y:S02]  /*0ef0*/  IMAD.U32 R3, RZ, RZ, UR4 ;  /* 0x00000004ff037e24 */ /* 0x000fe4000f8e00ff */
[----:B------:R-:W-:Y:S02]  /*0f00*/  IMAD.U32 R2, RZ, RZ, UR5 ;  /* 0x00000005ff027e24 */ /* 0x000fe4000f8e00ff */
[----:B------:R-:W-:-:S02]  /*0f10*/  IMAD.U32 R5, RZ, RZ, UR4 ;  /* 0x00000004ff057e24 */ /* 0x000fc4000f8e00ff */
[----:B------:R-:W-:-:S07]  /*0f20*/  IMAD.U32 R4, RZ, RZ, UR5 ;  /* 0x00000005ff047e24 */ /* 0x000fce000f8e00ff */
.L_x_7:
[----:B------:R-:W-:-:S06]  /*0f30*/  IMAD R16, R0, 0x4, R1 ;  /* 0x0000000400107824 */ /* 0x000fcc00078e0201 */
[----:B------:R-:W5:Y:S01]  /*0f40*/  LDL R16, [R16+0x4] ;  /* 0x0000040010107983 */ /* 0x000f620000100800 */
[----:B------:R-:W-:-:S05]  /*0f50*/  UMOV UR4, URZ ;  /* 0x000000ff00047c82 */ /* 0x000fca0008000000 */
.L_x_6:
        /* <DEDUP_REMOVED lines=183> */
[----:B0-----:R-:W-:Y:S05]  /*1ad0*/  @P0 BRA `(.L_x_3) ;  /* 0x0000000800fc0947 */ /* 0x001fea0003800000 */
        /* <DEDUP_REMOVED lines=8> */
.L_x_9:
[----:B------:R-:W-:-:S06]  /*1b60*/  IMAD R16, R0, 0x4, R1 ;  /* 0x0000000400107824 */ /* 0x000fcc00078e0201 */
[----:B------:R-:W5:Y:S01]  /*1b70*/  LDL R16, [R16+0x4] ;  /* 0x0000040010107983 */ /* 0x000f620000100800 */
[----:B------:R-:W-:-:S05]  /*1b80*/  UMOV UR4, URZ ;  /* 0x000000ff00047c82 */ /* 0x000fca0008000000 */
.L_x_8:
        /* <DEDUP_REMOVED lines=177> */
[----:B------:R0:W-:Y:S04]  /*26a0*/  STL [R1+0x4], R7 ;  /* 0x0000040701007387 */ /* 0x0001e80000100800 */
[----:B------:R0:W-:Y:S04]  /*26b0*/  STL.64 [R1+0x8], R4 ;  /* 0x0000080401007387 */ /* 0x0001e80000100a00 */
[----:B------:R0:W-:Y:S02]  /*26c0*/  STL.64 [R1+0x10], R2 ;  /* 0x0000100201007387 */ /* 0x0001e40000100a00 */
.L_x_3:
[----:B------:R-:W-:Y:S05]  /*26d0*/  BSYNC.RECONVERGENT B1 ;  /* 0x0000000000017941 */ /* 0x000fea0003800200 */
.L_x_2:
[----:B------:R-:W-:Y:S01]  /*26e0*/  ISETP.GT.U32.AND P0, PT, R12, 0x3, PT ;  /* 0x000000030c00780c */ /* 0x000fe20003f04070 */
[----:B------:R-:W-:Y:S01]  /*26f0*/  VIADD R14, R14, 0x1 ;  /* 0x000000010e0e7836 */ /* 0x000fe20000000000 */
[--C-:B------:R-:W-:Y:S02]  /*2700*/  SHF.R.U64 R12, R12, 0x2, R15.reuse ;  /* 0x000000020c0c7819 */ /* 0x100fe4000000120f */
[----:B------:R-:W-:Y:S02]  /*2710*/  ISETP.GT.U32.AND.EX P0, PT, R15, RZ, PT, P0 ;  /* 0x000000ff0f00720c */ /* 0x000fe40003f04100 */
[----:B------:R-:W-:-:S11]  /*2720*/  SHF.R.U32.HI R15, RZ, 0x2, R15 ;  /* 0x00000002ff0f7819 */ /* 0x000fd6000001160f */
[----:B------:R-:W-:Y:S05]  /*2730*/  @P0 BRA `(.L_x_10) ;  /* 0xffffffd800c40947 */ /* 0x000fea000383ffff */
.L_x_1:
[----:B------:R-:W-:Y:S05]  /*2740*/  BSYNC.RECONVERGENT B0 ;  /* 0x0000000000007941 */ /* 0x000fea0003800200 */
.L_x_0:
[----:B------:R-:W-:Y:S01]  /*2750*/  SHF.R.U32.HI R0, RZ, 0x2, R7 ;  /* 0x00000002ff007819 */ /* 0x000fe20000011607 */
[----:B-1----:R-:W-:Y:S01]  /*2760*/  IMAD R6, R13, 0x587c5, R6 ;  /* 0x000587c50d067824 */ /* 0x002fe200078e0206 */
[----:B------:R-:W-:Y:S01]  /*2770*/  SHF.R.U32.HI R9, RZ, 0x2, R4 ;  /* 0x00000002ff097819 */ /* 0x000fe20000011604 */
[----:B------:R-:W-:Y:S01]  /*2780*/  IMAD.MOV.U32 R11, RZ, RZ, 0x3e055027 ;  /* 0x3e055027ff0b7424 */ /* 0x000fe200078e00ff */
[----:B------:R-:W-:Y:S01]  /*2790*/  LOP3.LUT R0, R0, R7, RZ, 0x3c, !PT ;  /* 0x0000000700007212 */ /* 0x000fe200078e3cff */
[----:B0-----:R-:W-:Y:S01]  /*27a0*/  IMAD.SHL.U32 R7, R3, 0x10, RZ ;  /* 0x0000001003077824 */ /* 0x001fe200078e00ff */
[----:B------:R-:W-:Y:S01]  /*27b0*/  LOP3.LUT R9, R9, R4, RZ, 0x3c, !PT ;  /* 0x0000000409097212 */ /* 0x000fe200078e3cff */
[----:B------:R-:W0:Y:S01]  /*27c0*/  LDCU.64 UR4, c[0x0][0x380] ;  /* 0x00007000ff0477ac */ /* 0x000e220008000a00 */
[----:B------:R-:W-:Y:S01]  /*27d0*/  SHF.R.U32.HI R4, RZ, 0x2, R5 ;  /* 0x00000002ff047819 */ /* 0x000fe20000011605 */
[----:B------:R-:W-:Y:S01]  /*27e0*/  IMAD.SHL.U32 R8, R0, 0x2, RZ ;  /* 0x0000000200087824 */ /* 0x000fe200078e00ff */
[----:B------:R-:W-:Y:S01]  /*27f0*/  SHF.R.S32.HI R14, RZ, 0x1f, R13 ;  /* 0x0000001fff0e7819 */ /* 0x000fe2000001140d */
[----:B------:R-:W-:Y:S01]  /*2800*/  BSSY.RECONVERGENT B0, `(.L_x_11) ;  /* 0x000004d000007945 */ /* 0x000fe20003800200 */
[----:B------:R-:W-:-:S02]  /*2810*/  LOP3.LUT R4, R4, R5, RZ, 0x3c, !PT ;  /* 0x0000000504047212 */ /* 0x000fc400078e3cff */
[----:B------:R-:W-:-:S04]  /*2820*/  LOP3.LUT R8, R0, R8, R7, 0x96, !PT ;  /* 0x0000000800087212 */ /* 0x000fc800078e9607 */
[----:B------:R-:W-:Y:S01]  /*2830*/  LOP3.LUT R7, R8, R3, RZ, 0x3c, !PT ;  /* 0x0000000308077212 */ /* 0x000fe200078e3cff */
[----:B------:R-:W-:Y:S02]  /*2840*/  IMAD.SHL.U32 R3, R9, 0x2, RZ ;  /* 0x0000000209037824 */ /* 0x000fe400078e00ff */
[----:B------:R-:W-:Y:S02]  /*2850*/  IMAD.MOV.U32 R8, RZ, RZ, 0x0 ;  /* 0x00000000ff087424 */ /* 0x000fe400078e00ff */
[----:B------:R-:W-:-:S05]  /*2860*/  IMAD.SHL.U32 R0, R7, 0x10, RZ ;  /* 0x0000001007007824 */ /* 0x000fca00078e00ff */
[----:B------:R-:W-:Y:S01]  /*2870*/  LOP3.LUT R0, R9, R3, R0, 0x96, !PT ;  /* 0x0000000309007212 */ /* 0x000fe200078e9600 */
[----:B------:R-:W-:-:S03]  /*2880*/  IMAD.MOV.U32 R9, RZ, RZ, 0x2f800000 ;  /* 0x2f800000ff097424 */ /* 0x000fc600078e00ff */
[----:B------:R-:W-:Y:S01]  /*2890*/  LOP3.LUT R5, R0, R7, RZ, 0x3c, !PT ;  /* 0x0000000700057212 */ /* 0x000fe200078e3cff */
[----:B------:R-:W-:Y:S01]  /*28a0*/  IMAD.SHL.U32 R0, R4, 0x2, RZ ;  /* 0x0000000204007824 */ /* 0x000fe200078e00ff */
[----:B------:R-:W-:-:S03]  /*28b0*/  IADD3 R7, PT, PT, R6, 0x587c5, R7 ;  /* 0x000587c506077810 */ /* 0x000fc60007ffe007 */
[----:B------:R-:W-:-:S05]  /*28c0*/  IMAD.SHL.U32 R3, R5, 0x10, RZ ;  /* 0x0000001005037824 */ /* 0x000fca00078e00ff */
[----:B------:R-:W-:-:S04]  /*28d0*/  LOP3.LUT R0, R4, R0, R3, 0x96, !PT ;  /* 0x0000000004007212 */ /* 0x000fc800078e9603 */
[----:B------:R-:W-:Y:S02]  /*28e0*/  LOP3.LUT R3, R0, R5, RZ, 0x3c, !PT ;  /* 0x0000000500037212 */ /* 0x000fe400078e3cff */
[C---:B------:R-:W-:Y:S02]  /*28f0*/  IADD3 R5, PT, PT, R6.reuse, 0xb0f8a, R5 ;  /* 0x000b0f8a06057810 */ /* 0x040fe40007ffe005 */
[----:B------:R-:W-:-:S03]  /*2900*/  IADD3 R0, PT, PT, R6, 0x10974f, R3 ;  /* 0x0010974f06007810 */ /* 0x000fc60007ffe003 */
[----:B------:R-:W-:Y:S01]  /*2910*/  IMAD.WIDE.U32 R4, R5, 0x200000, RZ ;  /* 0x0020000005047825 */ /* 0x000fe200078e00ff */
[----:B------:R-:W-:Y:S02]  /*2920*/  I2FP.F32.U32 R0, R0 ;  /* 0x0000000000007245 */ /* 0x000fe40000201000 */
[----:B------:R-:W-:-:S03]  /*2930*/  LOP3.LUT R4, R4, R7, RZ, 0x3c, !PT ;  /* 0x0000000704047212 */ /* 0x000fc600078e3cff */
[----:B------:R-:W-:Y:S01]  /*2940*/  FFMA R0, R0, R9, 1.1641532182693481445e-10 ;  /* 0x2f00000000007423 */ /* 0x000fe20000000009 */
[----:B------:R-:W-:-:S04]  /*2950*/  SHF.R.U32.HI R7, RZ, 0x2, R2 ;  /* 0x00000002ff077819 */ /* 0x000fc80000011602 */
[----:B------:R-:W-:Y:S01]  /*2960*/  FSETP.GEU.AND P0, PT, R0, 1.175494350822287508e-38, PT ;  /* 0x008000000000780b */ /* 0x000fe20003f0e000 */
[----:B------:R-:W1:Y:S01]  /*2970*/  I2F.F64.U64 R4, R4 ;  /* 0x0000000400047312 */ /* 0x000e620000301800 */
[----:B------:R-:W-:Y:S02]  /*2980*/  LOP3.LUT R7, R7, R2, RZ, 0x3c, !PT ;  /* 0x0000000207077212 */ /* 0x000fe400078e3cff */
[C---:B------:R-:W-:Y:S01]  /*2990*/  SHF.L.U64.HI R2, R13.reuse, 0x3, R14 ;  /* 0x000000030d027819 */ /* 0x040fe2000001020e */
[----:B------:R-:W-:-:S08]  /*29a0*/  IMAD.SHL.U32 R13, R13, 0x8, RZ ;  /* 0x000000080d0d7824 */ /* 0x000fd000078e00ff */
[----:B------:R-:W-:-:S04]  /*29b0*/  @!P0 FMUL R0, R0, 8388608 ;  /* 0x4b00000000008820 */ /* 0x000fc80000400000 */
[----:B------:R-:W-:-:S05]  /*29c0*/  VIADD R9, R0, 0xc0d55555 ;  /* 0xc0d5555500097836 */ /* 0x000fca0000000000 */
[----:B------:R-:W-:-:S04]  /*29d0*/  LOP3.LUT R9, R9, 0xff800000, RZ, 0xc0, !PT ;  /* 0xff80000009097812 */ /* 0x000fc800078ec0ff */
[----:B------:R-:W-:Y:S01]  /*29e0*/  I2FP.F32.S32 R12, R9 ;  /* 0x00000009000c7245 */ /* 0x000fe20000201400 */
[----:B------:R-:W-:Y:S02]  /*29f0*/  IMAD.IADD R10, R0, 0x1, -R9 ;  /* 0x00000001000a7824 */ /* 0x000fe400078e0a09 */
[----:B------:R-:W-:Y:S02]  /*2a00*/  IMAD.MOV.U32 R9, RZ, RZ, 0x3ca00000 ;  /* 0x3ca00000ff097424 */ /* 0x000fe400078e00ff */
[----:B------:R-:W-:-:S04]  /*2a10*/  FADD R10, R10, -1 ;  /* 0xbf8000000a0a7421 */ /* 0x000fc80000000000 */
[C---:B------:R-:W-:Y:S01]  /*2a20*/  FFMA R11, R10.reuse, -R11, 0.14084610342979431152 ;  /* 0x3e1039f60a0b7423 */ /* 0x040fe2000000080b */
[----:B-1----:R-:W-:Y:S01]  /*2a30*/  DFMA R4, R4, R8, 5.5511151231257827021e-17 ;  /* 0x3c9000000404742b */ /* 0x002fe20000000008 */
[----:B------:R-:W-:Y:S02]  /*2a40*/  IMAD.MOV.U32 R9, RZ, RZ, 0x7f800000 ;  /* 0x7f800000ff097424 */ /* 0x000fe400078e00ff */
[----:B------:R-:W-:Y:S01]  /*2a50*/  FFMA R11, R10, R11, -0.12148627638816833496 ;  /* 0xbdf8cdcc0a0b7423 */ /* 0x000fe2000000000b */
[----:B0-----:R-:W-:-:S03]  /*2a60*/  IADD3 R8, P1, PT, R13, UR4, RZ ;  /* 0x000000040d087c10 */ /* 0x001fc6000ff3e0ff */
[----:B------:R-:W-:-:S04]  /*2a70*/  FFMA R11, R10, R11, 0.13980610668659210205 ;  /* 0x3e0f29550a0b7423 */ /* 0x000fc8000000000b */
[----:B------:R-:W-:-:S04]  /*2a80*/  FFMA R11, R10, R11, -0.16684235632419586182 ;  /* 0xbe2ad8b90a0b7423 */ /* 0x000fc8000000000b */
[----:B------:R-:W-:-:S04]  /*2a90*/  FFMA R11, R10, R11, 0.20012299716472625732 ;  /* 0x3e4ced0b0a0b7423 */ /* 0x000fc8000000000b */
[----:B------:R-:W-:-:S04]  /*2aa0*/  FFMA R11, R10, R11, -0.24999669194221496582 ;  /* 0xbe7fff220a0b7423 */ /* 0x000fc8000000000b */
[----:B------:R-:W-:-:S04]  /*2ab0*/  FFMA R11, R10, R11, 0.33333182334899902344 ;  /* 0x3eaaaa780a0b7423 */ /* 0x000fc8000000000b */
[----:B------:R-:W-:Y:S01]  /*2ac0*/  FFMA R15, R10, R11, -0.5 ;  /* 0xbf0000000a0f7423 */ /* 0x000fe2000000000b */
[----:B------:R-:W-:Y:S02]  /*2ad0*/  FSEL R11, RZ, -23, P0 ;  /* 0xc1b80000ff0b7808 */ /* 0x000fe40000000000 */
[----:B------:R-:W-:Y:S01]  /*2ae0*/  ISETP.GT.U32.AND P0, PT, R0, 0x7f7fffff, PT ;  /* 0x7f7fffff0000780c */ /* 0x000fe20003f04070 */
[----:B------:R-:W-:Y:S02]  /*2af0*/  FMUL R15, R10, R15 ;  /* 0x0000000f0a0f7220 */ /* 0x000fe40000400000 */
[----:B------:R-:W-:Y:S02]  /*2b00*/  FFMA R11, R12, 1.1920928955078125e-07, R11 ;  /* 0x340000000c0b7823 */ /* 0x000fe4000000000b */
[----:B------:R-:W-:-:S04]  /*2b10*/  FFMA R10, R10, R15, R10 ;  /* 0x0000000f0a0a7223 */ /* 0x000fc8000000000a */
[----:B------:R-:W-:Y:S01]  /*2b20*/  FFMA R12, R11, 0.69314718246459960938, R10 ;  /* 0x3f3172180b0c7823 */ /* 0x000fe2000000000a */
[----:B------:R-:W-:Y:S02]  /*2b30*/  IMAD.SHL.U32 R11, R7, 0x2, RZ ;  /* 0x00000002070b7824 */ /* 0x000fe400078e00ff */
[----:B------:R-:W-:Y:S02]  /*2b40*/  IMAD.SHL.U32 R10, R3, 0x10, RZ ;  /* 0x00000010030a7824 */ /* 0x000fe400078e00ff */
[C---:B------:R-:W-:Y:S01]  /*2b50*/  @P0 FFMA R12, R0.reuse, R9, +INF ;  /* 0x7f800000000c0423 */ /* 0x040fe20000000009 */
[----:B------:R-:W-:Y:S02]  /*2b60*/  FSETP.NEU.AND P0, PT, R0, RZ, PT ;  /* 0x000000ff0000720b */ /* 0x000fe40003f0d000 */
[----:B------:R-:W-:Y:S01]  /*2b70*/  IADD3.X R9, PT, PT, R2, UR5, RZ, P1, !PT ;  /* 0x0000000502097c10 */ /* 0x000fe20008ffe4ff */
[----:B------:R-:W-:Y:S01]  /*2b80*/  FMUL R12, R12, -2 ;  /* 0xc00000000c0c7820 */ /* 0x000fe20000400000 */
[----:B------:R-:W-:-:S03]  /*2b90*/  LOP3.LUT R10, R7, R11, R10, 0x96, !PT ;  /* 0x0000000b070a7212 */ /* 0x000fc600078e960a */
[----:B------:R0:W-:Y:S01]  /*2ba0*/  STG.E.64 desc[UR6][R8.64], R4 ;  /* 0x0000000408007986 */ /* 0x0001e2000c101b06 */
[----:B------:R-:W-:Y:S02]  /*2bb0*/  FSEL R7, R12, +INF , P0 ;  /* 0x7f8000000c077808 */ /* 0x000fe40000000000 */
[----:B------:R-:W-:Y:S02]  /*2bc0*/  LOP3.LUT R3, R10, R3, RZ, 0x3c, !PT ;  /* 0x000000030a037212 */ /* 0x000fe400078e3cff */
[----:B------:R0:W1:Y:S01]  /*2bd0*/  MUFU.RSQ R12, R7 ;  /* 0x00000007000c7308 */ /* 0x0000620000001400 */
[----:B------:R-:W-:Y:S01]  /*2be0*/  VIADD R0, R7, 0xf3000000 ;  /* 0xf300000007007836 */ /* 0x000fe20000000000 */
[----:B------:R-:W-:-:S04]  /*2bf0*/  IADD3 R3, PT, PT, R6, 0x161f14, R3 ;  /* 0x00161f1406037810 */ /* 0x000fc80007ffe003 */
[----:B------:R-:W-:Y:S01]  /*2c00*/  ISETP.GT.U32.AND P0, PT, R0, 0x727fffff, PT ;  /* 0x727fffff0000780c */ /* 0x000fe20003f04070 */
[----:B------:R-:W-:Y:S01]  /*2c10*/  IMAD.MOV.U32 R0, RZ, RZ, 0x30c90fdb ;  /* 0x30c90fdbff007424 */ /* 0x000fe200078e00ff */
[----:B------:R-:W-:-:S05]  /*2c20*/  I2FP.F32.U32 R3, R3 ;  /* 0x0000000300037245 */ /* 0x000fca0000201000 */
[----:B------:R-:W-:-:S06]  /*2c30*/  FFMA R10, R3, R0, 7.314590599882819788e-10 ;  /* 0x30490fdb030a7423 */ /* 0x000fcc0000000000 */
[----:B01----:R-:W-:Y:S05]  /*2c40*/  @!P0 BRA `(.L_x_12) ;  /* 0x0000000000108947 */ /* 0x003fea0003800000 */
[----:B------:R-:W-:-:S07]  /*2c50*/  MOV R8, 0x2c70 ;  /* 0x00002c7000087802 */ /* 0x000fce0000000f00 */
[----:B------:R-:W-:Y:S05]  /*2c60*/  CALL.REL.NOINC `($__internal_0_$__cuda_sm20_sqrt_rn_f32_slowpath) ;  /* 0x0000000000407944 */ /* 0x000fea0003c00000 */
[----:B------:R-:W-:Y:S01]  /*2c70*/  IMAD.MOV.U32 R0, RZ, RZ, R3 ;  /* 0x000000ffff007224 */ /* 0x000fe200078e0003 */
[----:B------:R-:W-:Y:S06]  /*2c80*/  BRA `(.L_x_13) ;  /* 0x0000000000107947 */ /* 0x000fec0003800000 */
.L_x_12:
[----:B------:R-:W-:Y:S01]  /*2c90*/  FMUL.FTZ R0, R7, R12 ;  /* 0x0000000c07007220 */ /* 0x000fe20000410000 */
[----:B------:R-:W-:-:S03]  /*2ca0*/  FMUL.FTZ R4, R12, 0.5 ;  /* 0x3f0000000c047820 */ /* 0x000fc60000410000 */
[----:B------:R-:W-:-:S04]  /*2cb0*/  FFMA R3, -R0, R0, R7 ;  /* 0x0000000000037223 */ /* 0x000fc80000000107 */
[----:B------:R-:W-:-:S07]  /*2cc0*/  FFMA R0, R3, R4, R0 ;  /* 0x0000000403007223 */ /* 0x000fce0000000000 */
.L_x_13:
[----:B------:R-:W-:Y:S05]  /*2cd0*/  BSYNC.RECONVERGENT B0 ;  /* 0x0000000000007941 */ /* 0x000fea0003800200 */
.L_x_11:
[----:B------:R-:W-:Y:S01]  /*2ce0*/  FMUL.RZ R3, R10, 0.15915493667125701904 ;  /* 0x3e22f9830a037820 */ /* 0x000fe2000040c000 */
[----:B------:R-:W0:Y:S05]  /*2cf0*/  LDCU.64 UR4, c[0x0][0x388] ;  /* 0x00007100ff0477ac */ /* 0x000e2a0008000a00 */
[----:B------:R-:W1:Y:S01]  /*2d00*/  MUFU.SIN R3, R3 ;  /* 0x0000000300037308 */ /* 0x000e620000000400 */
[----:B0-----:R-:W-:Y:S01]  /*2d10*/  IADD3 R6, P0, PT, R13, UR4, RZ ;  /* 0x000000040d067c10 */ /* 0x001fe2000ff1e0ff */
[----:B-1----:R-:W-:-:S03]  /*2d20*/  FMUL R0, R3, R0 ;  /* 0x0000000003007220 */ /* 0x002fc60000400000 */
[----:B------:R-:W-:-:S03]  /*2d30*/  IADD3.X R7, PT, PT, R2, UR5, RZ, P0, !PT ;  /* 0x0000000502077c10 */ /* 0x000fc600087fe4ff */
[----:B------:R-:W0:Y:S02]  /*2d40*/  F2F.F64.F32 R4, R0 ;  /* 0x0000000000047310 */ /* 0x000e240000201800 */
[----:B0-----:R-:W-:Y:S01]  /*2d50*/  STG.E.64 desc[UR6][R6.64], R4 ;  /* 0x0000000406007986 */ /* 0x001fe2000c101b06 */
[----:B------:R-:W-:Y:S05]  /*2d60*/  EXIT ;  /* 0x000000000000794d */ /* 0x000fea0003800000 */
        .weak           $__internal_0_$__cuda_sm20_sqrt_rn_f32_slowpath
        .type           $__internal_0_$__cuda_sm20_sqrt_rn_f32_slowpath,@function
        .size           $__internal_0_$__cuda_sm20_sqrt_rn_f32_slowpath,(.L_x_16 - $__internal_0_$__cuda_sm20_sqrt_rn_f32_slowpath)
$__internal_0_$__cuda_sm20_sqrt_rn_f32_slowpath:
[----:B------:R-:W-:-:S13]  /*2d70*/  LOP3.LUT P0, RZ, R7, 0x7fffffff, RZ, 0xc0, !PT ;  /* 0x7fffffff07ff7812 */ /* 0x000fda000780c0ff */
[----:B------:R-:W-:Y:S01]  /*2d80*/  @!P0 IMAD.MOV.U32 R3, RZ, RZ, R7 ;  /* 0x000000ffff038224 */ /* 0x000fe200078e0007 */
[----:B------:R-:W-:Y:S06]  /*2d90*/  @!P0 BRA `(.L_x_14) ;  /* 0x0000000000448947 */ /* 0x000fec0003800000 */
[----:B------:R-:W-:Y:S01]  /*2da0*/  FSETP.GEU.FTZ.AND P0, PT, R7, RZ, PT ;  /* 0x000000ff0700720b */ /* 0x000fe20003f1e000 */
[----:B------:R-:W-:-:S12]  /*2db0*/  IMAD.MOV.U32 R0, RZ, RZ, R7 ;  /* 0x000000ffff007224 */ /* 0x000fd800078e0007 */
[----:B------:R-:W-:Y:S01]  /*2dc0*/  @!P0 IMAD.MOV.U32 R3, RZ, RZ, 0x7fffffff ;  /* 0x7fffffffff038424 */ /* 0x000fe200078e00ff */
[----:B------:R-:W-:Y:S06]  /*2dd0*/  @!P0 BRA `(.L_x_14) ;  /* 0x0000000000348947 */ /* 0x000fec0003800000 */
[----:B------:R-:W-:-:S13]  /*2de0*/  FSETP.GTU.FTZ.AND P0, PT, |R0|, +INF , PT ;  /* 0x7f8000000000780b */ /* 0x000fda0003f1c200 */
[----:B------:R-:W-:Y:S01]  /*2df0*/  @P0 FADD.FTZ R3, R0, 1 ;  /* 0x3f80000000030421 */ /* 0x000fe20000010000 */
[----:B------:R-:W-:Y:S06]  /*2e00*/  @P0 BRA `(.L_x_14) ;  /* 0x0000000000280947 */ /* 0x000fec0003800000 */
[----:B------:R-:W-:-:S13]  /*2e10*/  FSETP.NEU.FTZ.AND P0, PT, |R0|, +INF , PT ;  /* 0x7f8000000000780b */ /* 0x000fda0003f1d200 */
[----:B------:R-:W-:-:S04]  /*2e20*/  @P0 FFMA R4, R0, 1.84467440737095516160e+19, RZ ;  /* 0x5f80000000040823 */ /* 0x000fc800000000ff */
[----:B------:R-:W0:Y:S02]  /*2e30*/  @P0 MUFU.RSQ R3, R4 ;  /* 0x0000000400030308 */ /* 0x000e240000001400 */
[----:B0-----:R-:W-:Y:S01]  /*2e40*/  @P0 FMUL.FTZ R5, R4, R3 ;  /* 0x0000000304050220 */ /* 0x001fe20000410000 */
[----:B------:R-:W-:Y:S01]  /*2e50*/  @P0 FMUL.FTZ R7, R3, 0.5 ;  /* 0x3f00000003070820 */ /* 0x000fe20000410000 */
[----:B------:R-:W-:Y:S02]  /*2e60*/  @!P0 IMAD.MOV.U32 R3, RZ, RZ, R0 ;  /* 0x000000ffff038224 */ /* 0x000fe400078e0000 */
[----:B------:R-:W-:-:S04]  /*2e70*/  @P0 FADD.FTZ R6, -R5, -RZ ;  /* 0x800000ff05060221 */ /* 0x000fc80000010100 */
[----:B------:R-:W-:-:S04]  /*2e80*/  @P0 FFMA R6, R5, R6, R4 ;  /* 0x0000000605060223 */ /* 0x000fc80000000004 */
[----:B------:R-:W-:-:S04]  /*2e90*/  @P0 FFMA R6, R6, R7, R5 ;  /* 0x0000000706060223 */ /* 0x000fc80000000005 */
[----:B------:R-:W-:-:S07]  /*2ea0*/  @P0 FMUL.FTZ R3, R6, 2.3283064365386962891e-10 ;  /* 0x2f80000006030820 */ /* 0x000fce0000410000 */
.L_x_14:
[----:B------:R-:W-:Y:S02]  /*2eb0*/  IMAD.MOV.U32 R4, RZ, RZ, R8 ;  /* 0x000000ffff047224 */ /* 0x000fe400078e0008 */
[----:B------:R-:W-:-:S04]  /*2ec0*/  IMAD.MOV.U32 R5, RZ, RZ, 0x0 ;  /* 0x00000000ff057424 */ /* 0x000fc800078e00ff */
[----:B------:R-:W-:Y:S05]  /*2ed0*/  RET.REL.NODEC R4 `(_Z24processMandelbrotElementPdS_i) ;  /* 0xffffffd004487950 */ /* 0x000fea0003c3ffff */
.L_x_15:
[----:B------:R-:W-:-:S00]  /*2ee0*/  BRA `(.L_x_15) ;  /* 0xfffffffc00fc7947 */ /* 0x000fc0000383ffff */
[----:B------:R-:W-:-:S00]  /*2ef0*/  NOP ;  /* 0x0000000000007918 */ /* 0x000fc00000000000 */
        /* <DEDUP_REMOVED lines=8> */
.L_x_16:


//--------------------- .nv.global.init           --------------------------
	.section	.nv.global.init,"aw",@progbits
	.align	4
.nv.global.init:
	.type		mrg32k3aM1SubSeq,@object
	.size		mrg32k3aM1SubSeq,(mrg32k3aM2SubSeq - mrg32k3aM1SubSeq)
mrg32k3aM1SubSeq:
        /*0000*/ 	.byte	0x0b, 0xcc, 0xee, 0x04, 0x73, 0x29, 0x8b, 0x6f, 0xf6, 0x53, 0x03, 0xf6, 0x23, 0xf6, 0xea, 0xda
        /* <DEDUP_REMOVED lines=125> */
	.type		mrg32k3aM2SubSeq,@object
	.size		mrg32k3aM2SubSeq,(mrg32k3aM1 - mrg32k3aM2SubSeq)
mrg32k3aM2SubSeq:
        /* <DEDUP_REMOVED lines=126> */
	.type		mrg32k3aM1,@object
	.size		mrg32k3aM1,(mrg32k3aM1Seq - mrg32k3aM1)
mrg32k3aM1:
        /* <DEDUP_REMOVED lines=144> */
	.type		mrg32k3aM1Seq,@object
	.size		mrg32k3aM1Seq,(mrg32k3aM2 - mrg32k3aM1Seq)
mrg32k3aM1Seq:
        /* <DEDUP_REMOVED lines=144> */
	.type		mrg32k3aM2,@object
	.size		mrg32k3aM2,(mrg32k3aM2Seq - mrg32k3aM2)
mrg32k3aM2:
        /* <DEDUP_REMOVED lines=144> */
	.type		mrg32k3aM2Seq,@object
	.size		mrg32k3aM2Seq,(precalc_xorwow_matrix - mrg32k3aM2Seq)
mrg32k3aM2Seq:
        /* <DEDUP_REMOVED lines=144> */
	.type		precalc_xorwow_matrix,@object
	.size		precalc_xorwow_matrix,(precalc_xorwow_offset_matrix - precalc_xorwow_matrix)
precalc_xorwow_matrix:
        /* <DEDUP_REMOVED lines=6400> */
	.type		precalc_xorwow_offset_matrix,@object
	.size		precalc_xorwow_offset_matrix,(.L_1 - precalc_xorwow_offset_matrix)
precalc_xorwow_offset_matrix:
        /* <DEDUP_REMOVED lines=6400> */
.L_1:


//--------------------- .nv.shared.reserved.0     --------------------------
	.section	.nv.shared.reserved.0,"aw",@nobits
	.weak		__nv_reservedSMEM_offset_0_alias
	.size		__nv_reservedSMEM_offset_0_alias, 0, 64
	.other		__nv_reservedSMEM_offset_0_alias,@"STO_CUDA_RESERVED_SHARED STV_DEFAULT"
__nv_reservedSMEM_offset_0_alias:
	.zero		0
	.zero		64


//--------------------- .nv.constant0._Z24processMandelbrotElementPdS_i --------------------------
	.section	.nv.constant0._Z24processMandelbrotElementPdS_i,"a",@progbits
	.sectionflags	@""
	.align	4
.nv.constant0._Z24processMandelbrotElementPdS_i:
	.zero		916


//--------------------- SYMBOLS --------------------------

	.type		.nv.reservedSmem.offset0,@object
	.size		.nv.reservedSmem.offset0,0x4
